//
// Generated by NVIDIA NVVM Compiler
//
// Compiler Build ID: CL-36424714
// Cuda compilation tools, release 13.0, V13.0.88
// Based on NVVM 20.0.0
//

.version 9.0
.target sm_100
.address_size 64

	// .globl	advance_src
.func  (.param .align 16 .b8 func_retval0[16]) __internal_trig_reduction_slowpathd
(
	.param .b64 __internal_trig_reduction_slowpathd_param_0
)
;
// _ZZ12advance_smemE2sm has been demoted
.global .align 8 .b8 __cudart_i2opi_d[144] = {8, 93, 141, 31, 177, 95, 251, 107, 234, 146, 82, 138, 247, 57, 7, 61, 123, 241, 229, 235, 199, 186, 39, 117, 45, 234, 95, 158, 102, 63, 70, 79, 183, 9, 203, 39, 207, 126, 54, 109, 31, 109, 10, 90, 139, 17, 47, 239, 15, 152, 5, 222, 255, 151, 248, 31, 59, 40, 249, 189, 139, 95, 132, 156, 244, 57, 83, 131, 57, 214, 145, 57, 65, 126, 95, 180, 38, 112, 156, 233, 132, 68, 187, 46, 245, 53, 130, 232, 62, 167, 41, 177, 28, 235, 29, 254, 28, 146, 209, 9, 234, 46, 73, 6, 224, 210, 77, 66, 58, 110, 36, 183, 97, 197, 187, 222, 171, 99, 81, 254, 65, 144, 67, 60, 153, 149, 98, 219, 192, 221, 52, 245, 209, 87, 39, 252, 41, 21, 68, 78, 110, 131, 249, 162};
.global .align 16 .b8 __cudart_sin_cos_coeffs[128] = {70, 210, 176, 44, 241, 229, 90, 190, 146, 227, 172, 105, 227, 29, 199, 62, 161, 98, 219, 25, 160, 1, 42, 191, 24, 8, 17, 17, 17, 17, 129, 63, 84, 85, 85, 85, 85, 85, 197, 191, 0, 0, 0, 0, 0, 0, 0, 0, 0, 0, 0, 0, 0, 0, 0, 0, 100, 129, 253, 32, 131, 255, 168, 189, 40, 133, 239, 193, 167, 238, 33, 62, 217, 230, 6, 142, 79, 126, 146, 190, 233, 188, 221, 25, 160, 1, 250, 62, 71, 93, 193, 22, 108, 193, 86, 191, 81, 85, 85, 85, 85, 85, 165, 63, 0, 0, 0, 0, 0, 0, 224, 191, 0, 0, 0, 0, 0, 0, 240, 63};

.visible .entry advance_src(
	.param .u32 advance_src_param_0,
	.param .u32 advance_src_param_1,
	.param .u32 advance_src_param_2,
	.param .u64 .ptr .align 1 advance_src_param_3
)
{
	.reg .pred 	%p<5>;
	.reg .b32 	%r<20>;
	.reg .b64 	%rd<9>;
	.reg .b64 	%fd<37>;

	ld.param.u32 	%r5, [advance_src_param_0];
	ld.param.u32 	%r6, [advance_src_param_1];
	ld.param.u32 	%r7, [advance_src_param_2];
	ld.param.u64 	%rd1, [advance_src_param_3];
	mul.hi.s32 	%r8, %r5, 1431655766;
	shr.u32 	%r9, %r8, 31;
	add.s32 	%r10, %r8, %r9;
	shr.u32 	%r11, %r6, 31;
	add.s32 	%r12, %r6, %r11;
	shr.s32 	%r13, %r12, 1;
	mad.lo.s32 	%r1, %r13, %r5, %r10;
	cvt.rn.f64.s32 	%fd7, %r7;
	mul.f64 	%fd1, %fd7, 0d3FB999999999999A;
	abs.f64 	%fd2, %fd1;
	setp.neu.f64 	%p1, %fd2, 0d7FF0000000000000;
	@%p1 bra 	$L__BB0_2;
	mov.f64 	%fd13, 0d0000000000000000;
	mul.rn.f64 	%fd36, %fd1, %fd13;
	mov.b32 	%r19, 0;
	bra.uni 	$L__BB0_4;
$L__BB0_2:
	mul.f64 	%fd8, %fd1, 0d3FE45F306DC9C883;
	cvt.rni.s32.f64 	%r19, %fd8;
	cvt.rn.f64.s32 	%fd9, %r19;
	fma.rn.f64 	%fd10, %fd9, 0dBFF921FB54442D18, %fd1;
	fma.rn.f64 	%fd11, %fd9, 0dBC91A62633145C00, %fd10;
	fma.rn.f64 	%fd36, %fd9, 0dB97B839A252049C0, %fd11;
	setp.ltu.f64 	%p2, %fd2, 0d41E0000000000000;
	@%p2 bra 	$L__BB0_4;
	{ // callseq 0, 0
	.param .b64 param0;
	st.param.f64 	[param0], %fd1;
	.param .align 16 .b8 retval0[16];
	call.uni (retval0), 
	__internal_trig_reduction_slowpathd, 
	(
	param0
	);
	ld.param.f64 	%fd36, [retval0];
	ld.param.b32 	%r19, [retval0+8];
	} // callseq 0
$L__BB0_4:
	cvta.to.global.u64 	%rd2, %rd1;
	shl.b32 	%r16, %r19, 6;
	cvt.u64.u32 	%rd3, %r16;
	and.b64  	%rd4, %rd3, 64;
	mov.u64 	%rd5, __cudart_sin_cos_coeffs;
	add.s64 	%rd6, %rd5, %rd4;
	mul.rn.f64 	%fd14, %fd36, %fd36;
	and.b32  	%r17, %r19, 1;
	setp.eq.b32 	%p3, %r17, 1;
	selp.f64 	%fd15, 0dBDA8FF8320FD8164, 0d3DE5DB65F9785EBA, %p3;
	ld.global.nc.v2.f64 	{%fd16, %fd17}, [%rd6];
	fma.rn.f64 	%fd18, %fd15, %fd14, %fd16;
	fma.rn.f64 	%fd19, %fd18, %fd14, %fd17;
	ld.global.nc.v2.f64 	{%fd20, %fd21}, [%rd6+16];
	fma.rn.f64 	%fd22, %fd19, %fd14, %fd20;
	fma.rn.f64 	%fd23, %fd22, %fd14, %fd21;
	ld.global.nc.v2.f64 	{%fd24, %fd25}, [%rd6+32];
	fma.rn.f64 	%fd26, %fd23, %fd14, %fd24;
	fma.rn.f64 	%fd27, %fd26, %fd14, %fd25;
	fma.rn.f64 	%fd28, %fd27, %fd36, %fd36;
	fma.rn.f64 	%fd29, %fd27, %fd14, 0d3FF0000000000000;
	selp.f64 	%fd30, %fd29, %fd28, %p3;
	and.b32  	%r18, %r19, 2;
	setp.eq.s32 	%p4, %r18, 0;
	mov.f64 	%fd31, 0d0000000000000000;
	sub.f64 	%fd32, %fd31, %fd30;
	selp.f64 	%fd33, %fd30, %fd32, %p4;
	mul.wide.s32 	%rd7, %r1, 8;
	add.s64 	%rd8, %rd2, %rd7;
	ld.global.f64 	%fd34, [%rd8];
	add.f64 	%fd35, %fd34, %fd33;
	st.global.f64 	[%rd8], %fd35;
	ret;

}
	// .globl	advance
.visible .entry advance(
	.param .u32 advance_param_0,
	.param .u32 advance_param_1,
	.param .u64 .ptr .align 1 advance_param_2,
	.param .u64 .ptr .align 1 advance_param_3,
	.param .u64 .ptr .align 1 advance_param_4
)
{
	.reg .pred 	%p<6>;
	.reg .b32 	%r<18>;
	.reg .b64 	%rd<15>;
	.reg .b64 	%fd<15>;

	ld.param.u32 	%r3, [advance_param_0];
	ld.param.u32 	%r4, [advance_param_1];
	ld.param.u64 	%rd1, [advance_param_2];
	ld.param.u64 	%rd2, [advance_param_3];
	ld.param.u64 	%rd3, [advance_param_4];
	mov.u32 	%r6, %ctaid.x;
	mov.u32 	%r7, %ntid.x;
	mov.u32 	%r8, %tid.x;
	mad.lo.s32 	%r1, %r6, %r7, %r8;
	div.s32 	%r9, %r1, %r3;
	mul.lo.s32 	%r10, %r9, %r3;
	sub.s32 	%r11, %r1, %r10;
	add.s32 	%r14, %r3, -1;
	setp.ge.s32 	%p1, %r11, %r14;
	min.s32 	%r15, %r11, %r9;
	setp.lt.s32 	%p2, %r15, 1;
	add.s32 	%r16, %r4, -1;
	setp.ge.s32 	%p3, %r9, %r16;
	or.pred  	%p4, %p1, %p3;
	or.pred  	%p5, %p4, %p2;
	@%p5 bra 	$L__BB1_2;
	cvta.to.global.u64 	%rd4, %rd1;
	cvta.to.global.u64 	%rd5, %rd3;
	cvta.to.global.u64 	%rd6, %rd2;
	mul.wide.s32 	%rd7, %r1, 8;
	add.s64 	%rd8, %rd4, %rd7;
	ld.global.f64 	%fd1, [%rd8];
	add.s64 	%rd9, %rd5, %rd7;
	ld.global.f64 	%fd2, [%rd9+8];
	ld.global.f64 	%fd3, [%rd9+-8];
	add.f64 	%fd4, %fd2, %fd3;
	mul.wide.s32 	%rd10, %r3, 8;
	add.s64 	%rd11, %rd9, %rd10;
	ld.global.f64 	%fd5, [%rd11];
	add.f64 	%fd6, %fd4, %fd5;
	sub.s32 	%r17, %r1, %r3;
	mul.wide.s32 	%rd12, %r17, 8;
	add.s64 	%rd13, %rd5, %rd12;
	ld.global.f64 	%fd7, [%rd13];
	add.f64 	%fd8, %fd6, %fd7;
	ld.global.f64 	%fd9, [%rd9];
	fma.rn.f64 	%fd10, %fd9, 0dC010000000000000, %fd8;
	mul.f64 	%fd11, %fd1, %fd10;
	fma.rn.f64 	%fd12, %fd9, 0d4000000000000000, %fd11;
	add.s64 	%rd14, %rd6, %rd7;
	ld.global.f64 	%fd13, [%rd14];
	sub.f64 	%fd14, %fd12, %fd13;
	st.global.f64 	[%rd14], %fd14;
$L__BB1_2:
	ret;

}
	// .globl	advance_smem
.visible .entry advance_smem(
	.param .u32 advance_smem_param_0,
	.param .u32 advance_smem_param_1,
	.param .u64 .ptr .align 1 advance_smem_param_2,
	.param .u64 .ptr .align 1 advance_smem_param_3,
	.param .u64 .ptr .align 1 advance_smem_param_4
)
{
	.reg .pred 	%p<12>;
	.reg .b32 	%r<18>;
	.reg .b64 	%rd<16>;
	.reg .b64 	%fd<18>;
	// demoted variable
	.shared .align 8 .b8 _ZZ12advance_smemE2sm[2064];
	ld.param.u32 	%r6, [advance_smem_param_0];
	ld.param.u32 	%r7, [advance_smem_param_1];
	ld.param.u64 	%rd3, [advance_smem_param_2];
	ld.param.u64 	%rd4, [advance_smem_param_3];
	ld.param.u64 	%rd5, [advance_smem_param_4];
	cvta.to.global.u64 	%rd1, %rd5;
	mov.u32 	%r1, %tid.x;
	mov.u32 	%r8, %ctaid.x;
	mov.u32 	%r9, %ntid.x;
	mad.lo.s32 	%r2, %r8, %r9, %r1;
	rem.s32 	%r3, %r2, %r6;
	mul.wide.s32 	%rd6, %r2, 8;
	add.s64 	%rd2, %rd1, %rd6;
	ld.global.f64 	%fd1, [%rd2];
	shl.b32 	%r10, %r1, 3;
	mov.u32 	%r11, _ZZ12advance_smemE2sm;
	add.s32 	%r12, %r11, %r10;
	add.s32 	%r4, %r12, 8;
	st.shared.f64 	[%r12+8], %fd1;
	setp.ne.s32 	%p1, %r1, 0;
	setp.lt.s32 	%p2, %r3, 1;
	or.pred  	%p3, %p1, %p2;
	@%p3 bra 	$L__BB2_2;
	ld.global.f64 	%fd2, [%rd2+-8];
	st.shared.f64 	[_ZZ12advance_smemE2sm], %fd2;
$L__BB2_2:
	setp.ne.s32 	%p4, %r1, 255;
	add.s32 	%r5, %r6, -1;
	setp.ge.s32 	%p5, %r3, %r5;
	or.pred  	%p6, %p4, %p5;
	@%p6 bra 	$L__BB2_4;
	ld.global.f64 	%fd3, [%rd2+8];
	st.shared.f64 	[_ZZ12advance_smemE2sm+2056], %fd3;
$L__BB2_4:
	div.s32 	%r13, %r2, %r6;
	setp.ge.s32 	%p7, %r3, %r5;
	bar.sync 	0;
	min.s32 	%r15, %r3, %r13;
	setp.lt.s32 	%p8, %r15, 1;
	add.s32 	%r16, %r7, -1;
	setp.ge.s32 	%p9, %r13, %r16;
	or.pred  	%p10, %p7, %p9;
	or.pred  	%p11, %p10, %p8;
	@%p11 bra 	$L__BB2_6;
	cvta.to.global.u64 	%rd7, %rd3;
	add.s64 	%rd9, %rd7, %rd6;
	ld.global.f64 	%fd4, [%rd9];
	ld.shared.f64 	%fd5, [%r4+8];
	ld.shared.f64 	%fd6, [%r4+-8];
	add.f64 	%fd7, %fd5, %fd6;
	mul.wide.s32 	%rd10, %r6, 8;
	add.s64 	%rd11, %rd2, %rd10;
	ld.global.f64 	%fd8, [%rd11];
	add.f64 	%fd9, %fd7, %fd8;
	sub.s32 	%r17, %r2, %r6;
	mul.wide.s32 	%rd12, %r17, 8;
	add.s64 	%rd13, %rd1, %rd12;
	ld.global.f64 	%fd10, [%rd13];
	add.f64 	%fd11, %fd9, %fd10;
	ld.shared.f64 	%fd12, [%r4];
	fma.rn.f64 	%fd13, %fd12, 0dC010000000000000, %fd11;
	mul.f64 	%fd14, %fd4, %fd13;
	fma.rn.f64 	%fd15, %fd12, 0d4000000000000000, %fd14;
	cvta.to.global.u64 	%rd14, %rd4;
	add.s64 	%rd15, %rd14, %rd6;
	ld.global.f64 	%fd16, [%rd15];
	sub.f64 	%fd17, %fd15, %fd16;
	st.global.f64 	[%rd15], %fd17;
$L__BB2_6:
	ret;

}
.func  (.param .align 16 .b8 func_retval0[16]) __internal_trig_reduction_slowpathd(
	.param .b64 __internal_trig_reduction_slowpathd_param_0
)
{
	.local .align 8 .b8 	__local_depot3[40];
	.reg .b64 	%SP;
	.reg .b64 	%SPL;
	.reg .pred 	%p<10>;
	.reg .b32 	%r<47>;
	.reg .b64 	%rd<74>;
	.reg .b64 	%fd<5>;

	mov.u64 	%SPL, __local_depot3;
	ld.param.f64 	%fd4, [__internal_trig_reduction_slowpathd_param_0];
	add.u64 	%rd1, %SPL, 0;
	{
	.reg .b32 %temp; 
	mov.b64 	{%temp, %r1}, %fd4;
	}
	shr.u32 	%r2, %r1, 20;
	and.b32  	%r3, %r2, 2047;
	setp.eq.s32 	%p1, %r3, 2047;
	mov.b32 	%r46, 0;
	@%p1 bra 	$L__BB3_9;
	add.s32 	%r20, %r3, -1024;
	mov.b64 	%rd20, %fd4;
	shl.b64 	%rd2, %rd20, 11;
	shr.u32 	%r4, %r20, 6;
	sub.s32 	%r45, 15, %r4;
	sub.s32 	%r21, 19, %r4;
	setp.lt.u32 	%p2, %r20, 128;
	selp.b32 	%r6, 18, %r21, %p2;
	setp.ge.s32 	%p3, %r45, %r6;
	mov.b64 	%rd70, 0;
	@%p3 bra 	$L__BB3_4;
	add.s32 	%r23, %r6, %r4;
	neg.s32 	%r43, %r23;
	or.b64  	%rd3, %rd2, -9223372036854775808;
	mov.b64 	%rd70, 0;
	mov.b32 	%r42, 0;
	mov.u64 	%rd25, __cudart_i2opi_d;
	mov.u32 	%r44, %r45;
$L__BB3_3:
	.pragma "nounroll";
	mul.wide.s32 	%rd22, %r42, 8;
	add.s64 	%rd23, %rd1, %rd22;
	mul.wide.s32 	%rd24, %r44, 8;
	add.s64 	%rd26, %rd25, %rd24;
	ld.global.nc.u64 	%rd27, [%rd26];
	{
	.reg .u32 %r0, %r1, %r2, %r3, %alo, %ahi, %blo, %bhi, %clo, %chi;
	mov.b64 	{%alo,%ahi}, %rd27;
	mov.b64 	{%blo,%bhi}, %rd3;
	mov.b64 	{%clo,%chi}, %rd70;
	mad.lo.cc.u32 	%r0, %alo, %blo, %clo;
	madc.hi.cc.u32 	%r1, %alo, %blo, %chi;
	madc.hi.u32 	%r2, %alo, %bhi, 0;
	mad.lo.cc.u32 	%r1, %alo, %bhi, %r1;
	madc.hi.cc.u32 	%r2, %ahi, %blo, %r2;
	madc.hi.u32 	%r3, %ahi, %bhi, 0;
	mad.lo.cc.u32 	%r1, %ahi, %blo, %r1;
	madc.lo.cc.u32 	%r2, %ahi, %bhi, %r2;
	addc.u32 	%r3, %r3, 0;
	mov.b64 	%rd28, {%r0,%r1};
	mov.b64 	%rd70, {%r2,%r3};
	}
	st.local.u64 	[%rd23], %rd28;
	add.s32 	%r44, %r44, 1;
	add.s32 	%r43, %r43, 1;
	add.s32 	%r42, %r42, 1;
	setp.ne.s32 	%p4, %r43, -15;
	mov.u32 	%r45, %r6;
	@%p4 bra 	$L__BB3_3;
$L__BB3_4:
	cvt.s64.s32 	%rd29, %r45;
	cvt.u64.u32 	%rd30, %r4;
	add.s64 	%rd31, %rd30, %rd29;
	shl.b64 	%rd32, %rd31, 3;
	add.s64 	%rd33, %rd1, %rd32;
	st.local.u64 	[%rd33+-120], %rd70;
	and.b32  	%r15, %r2, 63;
	ld.local.u64 	%rd72, [%rd1+16];
	ld.local.u64 	%rd71, [%rd1+24];
	setp.eq.s32 	%p5, %r15, 0;
	@%p5 bra 	$L__BB3_6;
	shl.b64 	%rd34, %rd71, %r15;
	shr.u64 	%rd35, %rd72, 1;
	xor.b32  	%r24, %r15, 63;
	shr.u64 	%rd36, %rd35, %r24;
	or.b64  	%rd71, %rd34, %rd36;
	ld.local.u64 	%rd37, [%rd1+8];
	shl.b64 	%rd38, %rd72, %r15;
	shr.u64 	%rd39, %rd37, 1;
	shr.u64 	%rd40, %rd39, %r24;
	or.b64  	%rd72, %rd38, %rd40;
$L__BB3_6:
	and.b32  	%r25, %r1, -2147483648;
	shr.u64 	%rd41, %rd71, 62;
	cvt.u32.u64 	%r26, %rd41;
	mov.b64 	{%r27, %r28}, %rd71;
	mov.b64 	{%r29, %r30}, %rd72;
	shf.l.wrap.b32 	%r31, %r30, %r27, 2;
	shf.l.wrap.b32 	%r32, %r27, %r28, 2;
	mov.b64 	%rd42, {%r31, %r32};
	shl.b64 	%rd43, %rd72, 2;
	shr.u64 	%rd44, %rd42, 63;
	cvt.u32.u64 	%r33, %rd44;
	add.s32 	%r34, %r33, %r26;
	setp.eq.s32 	%p6, %r25, 0;
	neg.s32 	%r35, %r34;
	selp.b32 	%r46, %r34, %r35, %p6;
	setp.gt.s64 	%p7, %rd42, -1;
	mov.b64 	%rd45, 0;
	{
	.reg .u32 %r0, %r1, %r2, %r3, %a0, %a1, %a2, %a3, %b0, %b1, %b2, %b3;
	mov.b64 	{%a0,%a1}, %rd45;
	mov.b64 	{%a2,%a3}, %rd45;
	mov.b64 	{%b0,%b1}, %rd43;
	mov.b64 	{%b2,%b3}, %rd42;
	sub.cc.u32 	%r0, %a0, %b0;
	subc.cc.u32 	%r1, %a1, %b1;
	subc.cc.u32 	%r2, %a2, %b2;
	subc.u32 	%r3, %a3, %b3;
	mov.b64 	%rd46, {%r0,%r1};
	mov.b64 	%rd47, {%r2,%r3};
	}
	xor.b32  	%r36, %r25, -2147483648;
	selp.b64 	%rd73, %rd42, %rd47, %p7;
	selp.b64 	%rd14, %rd43, %rd46, %p7;
	selp.b32 	%r17, %r25, %r36, %p7;
	clz.b64 	%r37, %rd73;
	cvt.u64.u32 	%rd15, %r37;
	setp.eq.s32 	%p8, %r37, 0;
	@%p8 bra 	$L__BB3_8;
	cvt.u32.u64 	%r38, %rd15;
	and.b32  	%r39, %r38, 63;
	shl.b64 	%rd48, %rd73, %r39;
	shr.u64 	%rd49, %rd14, 1;
	not.b32 	%r40, %r38;
	and.b32  	%r41, %r40, 63;
	shr.u64 	%rd50, %rd49, %r41;
	or.b64  	%rd73, %rd48, %rd50;
$L__BB3_8:
	mov.b64 	%rd51, -3958705157555305931;
	{
	.reg .u32 %r0, %r1, %r2, %r3, %alo, %ahi, %blo, %bhi;
	mov.b64 	{%alo,%ahi}, %rd73;
	mov.b64 	{%blo,%bhi}, %rd51;
	mul.lo.u32 	%r0, %alo, %blo;
	mul.hi.u32 	%r1, %alo, %blo;
	mad.lo.cc.u32 	%r1, %alo, %bhi, %r1;
	madc.hi.u32 	%r2, %alo, %bhi, 0;
	mad.lo.cc.u32 	%r1, %ahi, %blo, %r1;
	madc.hi.cc.u32 	%r2, %ahi, %blo, %r2;
	madc.hi.u32 	%r3, %ahi, %bhi, 0;
	mad.lo.cc.u32 	%r2, %ahi, %bhi, %r2;
	addc.u32 	%r3, %r3, 0;
	mov.b64 	%rd52, {%r0,%r1};
	mov.b64 	%rd53, {%r2,%r3};
	}
	setp.gt.s64 	%p9, %rd53, 0;
	{
	.reg .u32 %r0, %r1, %r2, %r3, %a0, %a1, %a2, %a3, %b0, %b1, %b2, %b3;
	mov.b64 	{%a0,%a1}, %rd52;
	mov.b64 	{%a2,%a3}, %rd53;
	mov.b64 	{%b0,%b1}, %rd52;
	mov.b64 	{%b2,%b3}, %rd53;
	add.cc.u32 	%r0, %a0, %b0;
	addc.cc.u32 	%r1, %a1, %b1;
	addc.cc.u32 	%r2, %a2, %b2;
	addc.u32 	%r3, %a3, %b3;
	mov.b64 	%rd54, {%r0,%r1};
	mov.b64 	%rd55, {%r2,%r3};
	}
	selp.b64 	%rd56, %rd55, %rd53, %p9;
	selp.s64 	%rd57, -1, 0, %p9;
	sub.s64 	%rd58, %rd57, %rd15;
	cvt.u64.u32 	%rd59, %r17;
	shl.b64 	%rd60, %rd59, 32;
	add.s64 	%rd61, %rd56, 1;
	shr.u64 	%rd62, %rd61, 10;
	add.s64 	%rd63, %rd62, 1;
	shr.u64 	%rd64, %rd63, 1;
	shl.b64 	%rd65, %rd58, 52;
	add.s64 	%rd66, %rd65, %rd64;
	add.s64 	%rd67, %rd66, 4602678819172646912;
	or.b64  	%rd68, %rd67, %rd60;
	mov.b64 	%fd4, %rd68;
$L__BB3_9:
	st.param.f64 	[func_retval0], %fd4;
	st.param.b32 	[func_retval0+8], %r46;
	ret;

}


// ===== COMPILED SASS (sm_100) =====

	.target	sm_100

	.elftype	@"ET_EXEC"


//--------------------- .note.nv.tkinfo           --------------------------
	.section	.note.nv.tkinfo,"",@"SHT_NOTE"
	.sectionflags	@"SHF_NOTE_NV_TKINFO"
	.tkinfo
        /*0018*/ 	.word	0x00000002
        /*0030*/ 	.string	""
        /*0030*/ 	.string	"ptxas"
        /*0030*/ 	.string	"Cuda compilation tools, release 13.0, V13.0.88"
        /*0030*/ 	.string	"Build cuda_13.0.r13.0/compiler.36424714_0"
        /*0030*/ 	.string	"-arch sm_100 -m 64 "



//--------------------- .note.nv.cuinfo           --------------------------
	.section	.note.nv.cuinfo,"",@"SHT_NOTE"
	.sectionflags	@"SHF_NOTE_NV_CUINFO"
        /*0018*/ 	.short	0x0002
        /*001a*/ 	.short	0x0064
        /*001c*/ 	.short	0x0082
	.zero		2


//--------------------- .nv.info                  --------------------------
	.section	.nv.info,"",@"SHT_CUDA_INFO"
	.align	4


	//----- nvinfo : EIATTR_REGCOUNT
	.align		4
        /*0000*/ 	.byte	0x04, 0x2f
        /*0002*/ 	.short	(.L_3 - .L_2)
	.align		4
.L_2:
        /*0004*/ 	.word	index@(advance_src)
        /*0008*/ 	.word	0x0000001c


	//----- nvinfo : EIATTR_FRAME_SIZE
	.align		4
.L_3:
        /*000c*/ 	.byte	0x04, 0x11
        /*000e*/ 	.short	(.L_5 - .L_4)
	.align		4
.L_4:
        /*0010*/ 	.word	index@($advance_src$__internal_trig_reduction_slowpathd)
        /*0014*/ 	.word	0x00000028


	//----- nvinfo : EIATTR_FRAME_SIZE
	.align		4
.L_5:
        /*0018*/ 	.byte	0x04, 0x11
        /*001a*/ 	.short	(.L_7 - .L_6)
	.align		4
.L_6:
        /*001c*/ 	.word	index@(advance_src)
        /*0020*/ 	.word	0x00000028


	//----- nvinfo : EIATTR_REGCOUNT
	.align		4
.L_7:
        /*0024*/ 	.byte	0x04, 0x2f
        /*0026*/ 	.short	(.L_9 - .L_8)
	.align		4
.L_8:
        /*0028*/ 	.word	index@(advance)
        /*002c*/ 	.word	0x00000016


	//----- nvinfo : EIATTR_FRAME_SIZE
	.align		4
.L_9:
        /*0030*/ 	.byte	0x04, 0x11
        /*0032*/ 	.short	(.L_11 - .L_10)
	.align		4
.L_10:
        /*0034*/ 	.word	index@(advance)
        /*0038*/ 	.word	0x00000000


	//----- nvinfo : EIATTR_REGCOUNT
	.align		4
.L_11:
        /*003c*/ 	.byte	0x04, 0x2f
        /*003e*/ 	.short	(.L_13 - .L_12)
	.align		4
.L_12:
        /*0040*/ 	.word	index@(advance_smem)
        /*0044*/ 	.word	0x00000018


	//----- nvinfo : EIATTR_FRAME_SIZE
	.align		4
.L_13:
        /*0048*/ 	.byte	0x04, 0x11
        /*004a*/ 	.short	(.L_15 - .L_14)
	.align		4
.L_14:
        /*004c*/ 	.word	index@(advance_smem)
        /*0050*/ 	.word	0x00000000


	//----- nvinfo : EIATTR_MIN_STACK_SIZE
	.align		4
.L_15:
        /*0054*/ 	.byte	0x04, 0x12
        /*0056*/ 	.short	(.L_17 - .L_16)
	.align		4
.L_16:
        /*0058*/ 	.word	index@(advance_smem)
        /*005c*/ 	.word	0x00000000


	//----- nvinfo : EIATTR_MIN_STACK_SIZE
	.align		4
.L_17:
        /*0060*/ 	.byte	0x04, 0x12
        /*0062*/ 	.short	(.L_19 - .L_18)
	.align		4
.L_18:
        /*0064*/ 	.word	index@(advance)
        /*0068*/ 	.word	0x00000000


	//----- nvinfo : EIATTR_MIN_STACK_SIZE
	.align		4
.L_19:
        /*006c*/ 	.byte	0x04, 0x12
        /*006e*/ 	.short	(.L_21 - .L_20)
	.align		4
.L_20:
        /*0070*/ 	.word	index@(advance_src)
        /*0074*/ 	.word	0x00000028
.L_21:


//--------------------- .nv.compat                --------------------------
	.section	.nv.compat,"",@"SHT_CUDA_COMPAT_INFO"
	.align	4
        /*0000*/ 	.byte	0x02, 0x09, 0x00, 0x00, 0x02, 0x02, 0x01, 0x00, 0x02, 0x05, 0x05, 0x00, 0x03, 0x07, 0x01, 0x01
        /*0010*/ 	.byte	0x02, 0x03, 0x00, 0x00, 0x02, 0x06, 0x01, 0x00, 0x04, 0x0b, 0x08, 0x00, 0x01, 0x00, 0x00, 0x00
        /*0020*/ 	.byte	0x00, 0x00, 0x00, 0x00


//--------------------- .nv.info.advance_smem     --------------------------
	.section	.nv.info.advance_smem,"",@"SHT_CUDA_INFO"
	.sectionflags	@""
	.align	4


	//----- nvinfo : EIATTR_CUDA_API_VERSION
	.align		4
        /*0000*/ 	.byte	0x04, 0x37
        /*0002*/ 	.short	(.L_23 - .L_22)
.L_22:
        /*0004*/ 	.word	0x00000082


	//----- nvinfo : EIATTR_KPARAM_INFO
	.align		4
.L_23:
        /*0008*/ 	.byte	0x04, 0x17
        /*000a*/ 	.short	(.L_25 - .L_24)
.L_24:
        /*000c*/ 	.word	0x00000000
        /*0010*/ 	.short	0x0004
        /*0012*/ 	.short	0x0018
        /*0014*/ 	.byte	0x00, 0xf5, 0x21, 0x00


	//----- nvinfo : EIATTR_KPARAM_INFO
	.align		4
.L_25:
        /*0018*/ 	.byte	0x04, 0x17
        /*001a*/ 	.short	(.L_27 - .L_26)
.L_26:
        /*001c*/ 	.word	0x00000000
        /*0020*/ 	.short	0x0003
        /*0022*/ 	.short	0x0010
        /*0024*/ 	.byte	0x00, 0xf5, 0x21, 0x00


	//----- nvinfo : EIATTR_KPARAM_INFO
	.align		4
.L_27:
        /*0028*/ 	.byte	0x04, 0x17
        /*002a*/ 	.short	(.L_29 - .L_28)
.L_28:
        /*002c*/ 	.word	0x00000000
        /*0030*/ 	.short	0x0002
        /*0032*/ 	.short	0x0008
        /*0034*/ 	.byte	0x00, 0xf5, 0x21, 0x00


	//----- nvinfo : EIATTR_KPARAM_INFO
	.align		4
.L_29:
        /*0038*/ 	.byte	0x04, 0x17
        /*003a*/ 	.short	(.L_31 - .L_30)
.L_30:
        /*003c*/ 	.word	0x00000000
        /*0040*/ 	.short	0x0001
        /*0042*/ 	.short	0x0004
        /*0044*/ 	.byte	0x00, 0xf0, 0x11, 0x00


	//----- nvinfo : EIATTR_KPARAM_INFO
	.align		4
.L_31:
        /*0048*/ 	.byte	0x04, 0x17
        /*004a*/ 	.short	(.L_33 - .L_32)
.L_32:
        /*004c*/ 	.word	0x00000000
        /*0050*/ 	.short	0x0000
        /*0052*/ 	.short	0x0000
        /*0054*/ 	.byte	0x00, 0xf0, 0x11, 0x00


	//----- nvinfo : EIATTR_SPARSE_MMA_MASK
	.align		4
.L_33:
        /*0058*/ 	.byte	0x03, 0x50
        /*005a*/ 	.short	0x0000


	//----- nvinfo : EIATTR_MAXREG_COUNT
	.align		4
        /*005c*/ 	.byte	0x03, 0x1b
        /*005e*/ 	.short	0x00ff


	//----- nvinfo : EIATTR_NUM_BARRIERS
	.align		4
        /*0060*/ 	.byte	0x02, 0x4c
        /*0062*/ 	.byte	0x01
	.zero		1


	//----- nvinfo : EIATTR_MERCURY_ISA_VERSION
	.align		4
        /*0064*/ 	.byte	0x03, 0x5f
        /*0066*/ 	.short	0x0101


	//----- nvinfo : EIATTR_VRC_CTA_INIT_COUNT
	.align		4
        /*0068*/ 	.byte	0x02, 0x4a
	.zero		1
	.zero		1


	//----- nvinfo : EIATTR_EXIT_INSTR_OFFSETS
	.align		4
        /*006c*/ 	.byte	0x04, 0x1c
        /*006e*/ 	.short	(.L_35 - .L_34)


	//   ....[0]....
.L_34:
        /*0070*/ 	.word	0x000003d0


	//   ....[1]....
        /*0074*/ 	.word	0x00000540


	//----- nvinfo : EIATTR_CBANK_PARAM_SIZE
	.align		4
.L_35:
        /*0078*/ 	.byte	0x03, 0x19
        /*007a*/ 	.short	0x0020


	//----- nvinfo : EIATTR_PARAM_CBANK
	.align		4
        /*007c*/ 	.byte	0x04, 0x0a
        /*007e*/ 	.short	(.L_37 - .L_36)
	.align		4
.L_36:
        /*0080*/ 	.word	index@(.nv.constant0.advance_smem)
        /*0084*/ 	.short	0x0380
        /*0086*/ 	.short	0x0020


	//----- nvinfo : EIATTR_SW_WAR
	.align		4
.L_37:
        /*0088*/ 	.byte	0x04, 0x36
        /*008a*/ 	.short	(.L_39 - .L_38)
.L_38:
        /*008c*/ 	.word	0x00000008
.L_39:


//--------------------- .nv.info.advance          --------------------------
	.section	.nv.info.advance,"",@"SHT_CUDA_INFO"
	.sectionflags	@""
	.align	4


	//----- nvinfo : EIATTR_CUDA_API_VERSION
	.align		4
        /*0000*/ 	.byte	0x04, 0x37
        /*0002*/ 	.short	(.L_41 - .L_40)
.L_40:
        /*0004*/ 	.word	0x00000082


	//----- nvinfo : EIATTR_KPARAM_INFO
	.align		4
.L_41:
        /*0008*/ 	.byte	0x04, 0x17
        /*000a*/ 	.short	(.L_43 - .L_42)
.L_42:
        /*000c*/ 	.word	0x00000000
        /*0010*/ 	.short	0x0004
        /*0012*/ 	.short	0x0018
        /*0014*/ 	.byte	0x00, 0xf5, 0x21, 0x00


	//----- nvinfo : EIATTR_KPARAM_INFO
	.align		4
.L_43:
        /*0018*/ 	.byte	0x04, 0x17
        /*001a*/ 	.short	(.L_45 - .L_44)
.L_44:
        /*001c*/ 	.word	0x00000000
        /*0020*/ 	.short	0x0003
        /*0022*/ 	.short	0x0010
        /*0024*/ 	.byte	0x00, 0xf5, 0x21, 0x00


	//----- nvinfo : EIATTR_KPARAM_INFO
	.align		4
.L_45:
        /*0028*/ 	.byte	0x04, 0x17
        /*002a*/ 	.short	(.L_47 - .L_46)
.L_46:
        /*002c*/ 	.word	0x00000000
        /*0030*/ 	.short	0x0002
        /*0032*/ 	.short	0x0008
        /*0034*/ 	.byte	0x00, 0xf5, 0x21, 0x00


	//----- nvinfo : EIATTR_KPARAM_INFO
	.align		4
.L_47:
        /*0038*/ 	.byte	0x04, 0x17
        /*003a*/ 	.short	(.L_49 - .L_48)
.L_48:
        /*003c*/ 	.word	0x00000000
        /*0040*/ 	.short	0x0001
        /*0042*/ 	.short	0x0004
        /*0044*/ 	.byte	0x00, 0xf0, 0x11, 0x00


	//----- nvinfo : EIATTR_KPARAM_INFO
	.align		4
.L_49:
        /*0048*/ 	.byte	0x04, 0x17
        /*004a*/ 	.short	(.L_51 - .L_50)
.L_50:
        /*004c*/ 	.word	0x00000000
        /*0050*/ 	.short	0x0000
        /*0052*/ 	.short	0x0000
        /*0054*/ 	.byte	0x00, 0xf0, 0x11, 0x00


	//----- nvinfo : EIATTR_SPARSE_MMA_MASK
	.align		4
.L_51:
        /*0058*/ 	.byte	0x03, 0x50
        /*005a*/ 	.short	0x0000


	//----- nvinfo : EIATTR_MAXREG_COUNT
	.align		4
        /*005c*/ 	.byte	0x03, 0x1b
        /*005e*/ 	.short	0x00ff


	//----- nvinfo : EIATTR_MERCURY_ISA_VERSION
	.align		4
        /*0060*/ 	.byte	0x03, 0x5f
        /*0062*/ 	.short	0x0101


	//----- nvinfo : EIATTR_VRC_CTA_INIT_COUNT
	.align		4
        /*0064*/ 	.byte	0x02, 0x4a
	.zero		1
	.zero		1


	//----- nvinfo : EIATTR_EXIT_INSTR_OFFSETS
	.align		4
        /*0068*/ 	.byte	0x04, 0x1c
        /*006a*/ 	.short	(.L_53 - .L_52)


	//   ....[0]....
.L_52:
        /*006c*/ 	.word	0x00000260


	//   ....[1]....
        /*0070*/ 	.word	0x00000400


	//----- nvinfo : EIATTR_CBANK_PARAM_SIZE
	.align		4
.L_53:
        /*0074*/ 	.byte	0x03, 0x19
        /*0076*/ 	.short	0x0020


	//----- nvinfo : EIATTR_PARAM_CBANK
	.align		4
        /*0078*/ 	.byte	0x04, 0x0a
        /*007a*/ 	.short	(.L_55 - .L_54)
	.align		4
.L_54:
        /*007c*/ 	.word	index@(.nv.constant0.advance)
        /*0080*/ 	.short	0x0380
        /*0082*/ 	.short	0x0020


	//----- nvinfo : EIATTR_SW_WAR
	.align		4
.L_55:
        /*0084*/ 	.byte	0x04, 0x36
        /*0086*/ 	.short	(.L_57 - .L_56)
.L_56:
        /*0088*/ 	.word	0x00000008
.L_57:


//--------------------- .nv.info.advance_src      --------------------------
	.section	.nv.info.advance_src,"",@"SHT_CUDA_INFO"
	.sectionflags	@""
	.align	4


	//----- nvinfo : EIATTR_CUDA_API_VERSION
	.align		4
        /*0000*/ 	.byte	0x04, 0x37
        /*0002*/ 	.short	(.L_59 - .L_58)
.L_58:
        /*0004*/ 	.word	0x00000082


	//----- nvinfo : EIATTR_KPARAM_INFO
	.align		4
.L_59:
        /*0008*/ 	.byte	0x04, 0x17
        /*000a*/ 	.short	(.L_61 - .L_60)
.L_60:
        /*000c*/ 	.word	0x00000000
        /*0010*/ 	.short	0x0003
        /*0012*/ 	.short	0x0010
        /*0014*/ 	.byte	0x00, 0xf5, 0x21, 0x00


	//----- nvinfo : EIATTR_KPARAM_INFO
	.align		4
.L_61:
        /*0018*/ 	.byte	0x04, 0x17
        /*001a*/ 	.short	(.L_63 - .L_62)
.L_62:
        /*001c*/ 	.word	0x00000000
        /*0020*/ 	.short	0x0002
        /*0022*/ 	.short	0x0008
        /*0024*/ 	.byte	0x00, 0xf0, 0x11, 0x00


	//----- nvinfo : EIATTR_KPARAM_INFO
	.align		4
.L_63:
        /*0028*/ 	.byte	0x04, 0x17
        /*002a*/ 	.short	(.L_65 - .L_64)
.L_64:
        /*002c*/ 	.word	0x00000000
        /*0030*/ 	.short	0x0001
        /*0032*/ 	.short	0x0004
        /*0034*/ 	.byte	0x00, 0xf0, 0x11, 0x00


	//----- nvinfo : EIATTR_KPARAM_INFO
	.align		4
.L_65:
        /*0038*/ 	.byte	0x04, 0x17
        /*003a*/ 	.short	(.L_67 - .L_66)
.L_66:
        /*003c*/ 	.word	0x00000000
        /*0040*/ 	.short	0x0000
        /*0042*/ 	.short	0x0000
        /*0044*/ 	.byte	0x00, 0xf0, 0x11, 0x00


	//----- nvinfo : EIATTR_SPARSE_MMA_MASK
	.align		4
.L_67:
        /*0048*/ 	.byte	0x03, 0x50
        /*004a*/ 	.short	0x0000


	//----- nvinfo : EIATTR_MAXREG_COUNT
	.align		4
        /*004c*/ 	.byte	0x03, 0x1b
        /*004e*/ 	.short	0x00ff


	//----- nvinfo : EIATTR_MERCURY_ISA_VERSION
	.align		4
        /*0050*/ 	.byte	0x03, 0x5f
        /*0052*/ 	.short	0x0101


	//----- nvinfo : EIATTR_VRC_CTA_INIT_COUNT
	.align		4
        /*0054*/ 	.byte	0x02, 0x4a
	.zero		1
	.zero		1


	//----- nvinfo : EIATTR_EXIT_INSTR_OFFSETS
	.align		4
        /*0058*/ 	.byte	0x04, 0x1c
        /*005a*/ 	.short	(.L_69 - .L_68)


	//   ....[0]....
.L_68:
        /*005c*/ 	.word	0x00000460


	//----- nvinfo : EIATTR_CRS_STACK_SIZE
	.align		4
.L_69:
        /*0060*/ 	.byte	0x04, 0x1e
        /*0062*/ 	.short	(.L_71 - .L_70)
.L_70:
        /*0064*/ 	.word	0x00000000


	//----- nvinfo : EIATTR_CBANK_PARAM_SIZE
	.align		4
.L_71:
        /*0068*/ 	.byte	0x03, 0x19
        /*006a*/ 	.short	0x0018


	//----- nvinfo : EIATTR_PARAM_CBANK
	.align		4
        /*006c*/ 	.byte	0x04, 0x0a
        /*006e*/ 	.short	(.L_73 - .L_72)
	.align		4
.L_72:
        /*0070*/ 	.word	index@(.nv.constant0.advance_src)
        /*0074*/ 	.short	0x0380
        /*0076*/ 	.short	0x0018


	//----- nvinfo : EIATTR_SW_WAR
	.align		4
.L_73:
        /*0078*/ 	.byte	0x04, 0x36
        /*007a*/ 	.short	(.L_75 - .L_74)
.L_74:
        /*007c*/ 	.word	0x00000008
.L_75:


//--------------------- .nv.callgraph             --------------------------
	.section	.nv.callgraph,"",@"SHT_CUDA_CALLGRAPH"
	.align	4
	.sectionentsize	8
	.align		4
        /*0000*/ 	.word	0x00000000
	.align		4
        /*0004*/ 	.word	0xffffffff
	.align		4
        /*0008*/ 	.word	0x00000000
	.align		4
        /*000c*/ 	.word	0xfffffffe
	.align		4
        /*0010*/ 	.word	0x00000000
	.align		4
        /*0014*/ 	.word	0xfffffffd
	.align		4
        /*0018*/ 	.word	0x00000000
	.align		4
        /*001c*/ 	.word	0xfffffffc


//--------------------- .nv.constant4             --------------------------
	.section	.nv.constant4,"a",@progbits
	.align	8
	.align		8
.nv.constant4:
        /*0000*/ 	.dword	__cudart_i2opi_d
	.align		8
        /*0008*/ 	.dword	__cudart_sin_cos_coeffs


//--------------------- .text.advance_smem        --------------------------
	.section	.text.advance_smem,"ax",@progbits
	.align	128
        .global         advance_smem
        .type           advance_smem,@function
        .size           advance_smem,(.L_x_9 - advance_smem)
        .other          advance_smem,@"STO_CUDA_ENTRY STV_DEFAULT"
advance_smem:
.text.advance_smem:
[----:B------:R-:W-:Y:S08]  /*0000*/  LDC R1, c[0x0][0x37c] ;  /* 0x0000df00ff017b82 */ /* 0x000ff00000000800 */
[----:B------:R-:W0:Y:S01]  /*0010*/  LDC R3, c[0x0][0x380] ;  /* 0x0000e000ff037b82 */ /* 0x000e220000000800 */
[----:B------:R-:W1:Y:S01]  /*0020*/  S2R R0, SR_TID.X ;  /* 0x0000000000007919 */ /* 0x000e620000002100 */
[----:B------:R-:W2:Y:S01]  /*0030*/  LDCU.64 UR8, c[0x0][0x358] ;  /* 0x00006b00ff0877ac */ /* 0x000ea20008000a00 */
[----:B------:R-:W3:Y:S05]  /*0040*/  LDCU UR5, c[0x0][0x384] ;  /* 0x00007080ff0577ac */ /* 0x000eea0008000800 */
[----:B------:R-:W1:Y:S08]  /*0050*/  S2UR UR4, SR_CTAID.X ;  /* 0x00000000000479c3 */ /* 0x000e700000002500 */
[----:B------:R-:W1:Y:S01]  /*0060*/  LDC R7, c[0x0][0x360] ;  /* 0x0000d800ff077b82 */ /* 0x000e620000000800 */
[----:B0-----:R-:W-:Y:S01]  /*0070*/  IABS R14, R3 ;  /* 0x00000003000e7213 */ /* 0x001fe20000000000 */
[C---:B------:R-:W-:Y:S01]  /*0080*/  VIADD R16, R3.reuse, 0xffffffff ;  /* 0xffffffff03107836 */ /* 0x040fe20000000000 */
[----:B------:R-:W-:-:S02]  /*0090*/  ISETP.NE.AND P2, PT, R3, RZ, PT ;  /* 0x000000ff0300720c */ /* 0x000fc40003f45270 */
[----:B------:R-:W0:Y:S01]  /*00a0*/  I2F.RP R6, R14 ;  /* 0x0000000e00067306 */ /* 0x000e220000209400 */
[----:B------:R-:W-:Y:S01]  /*00b0*/  LOP3.LUT R19, RZ, R3, RZ, 0x33, !PT ;  /* 0x00000003ff137212 */ /* 0x000fe200078e33ff */
[----:B-1----:R-:W-:-:S06]  /*00c0*/  IMAD R2, R7, UR4, R0 ;  /* 0x0000000407027c24 */ /* 0x002fcc000f8e0200 */
[----:B0-----:R-:W0:Y:S01]  /*00d0*/  MUFU.RCP R6, R6 ;  /* 0x0000000600067308 */ /* 0x001e220000001000 */
[----:B------:R-:W-:Y:S02]  /*00e0*/  IABS R17, R2 ;  /* 0x0000000200117213 */ /* 0x000fe40000000000 */
[----:B------:R-:W-:Y:S01]  /*00f0*/  ISETP.GE.AND P1, PT, R2, RZ, PT ;  /* 0x000000ff0200720c */ /* 0x000fe20003f26270 */
[----:B0-----:R-:W-:-:S04]  /*0100*/  VIADD R4, R6, 0xffffffe ;  /* 0x0ffffffe06047836 */ /* 0x001fc80000000000 */
[----:B------:R0:W1:Y:S02]  /*0110*/  F2I.FTZ.U32.TRUNC.NTZ R5, R4 ;  /* 0x0000000400057305 */ /* 0x000064000021f000 */
[----:B0-----:R-:W-:Y:S02]  /*0120*/  IMAD.MOV.U32 R4, RZ, RZ, RZ ;  /* 0x000000ffff047224 */ /* 0x001fe400078e00ff */
[----:B-1----:R-:W-:-:S04]  /*0130*/  IMAD.MOV R9, RZ, RZ, -R5 ;  /* 0x000000ffff097224 */ /* 0x002fc800078e0a05 */
[----:B------:R-:W-:-:S04]  /*0140*/  IMAD R7, R9, R14, RZ ;  /* 0x0000000e09077224 */ /* 0x000fc800078e02ff */
[----:B------:R-:W-:-:S06]  /*0150*/  IMAD.HI.U32 R5, R5, R7, R4 ;  /* 0x0000000705057227 */ /* 0x000fcc00078e0004 */
[----:B------:R-:W-:-:S04]  /*0160*/  IMAD.HI.U32 R15, R5, R17, RZ ;  /* 0x00000011050f7227 */ /* 0x000fc800078e00ff */
[----:B------:R-:W-:-:S04]  /*0170*/  IMAD.MOV R5, RZ, RZ, -R15 ;  /* 0x000000ffff057224 */ /* 0x000fc800078e0a0f */
[C---:B------:R-:W-:Y:S02]  /*0180*/  IMAD R17, R14.reuse, R5, R17 ;  /* 0x000000050e117224 */ /* 0x040fe400078e0211 */
[----:B------:R-:W0:Y:S03]  /*0190*/  LDC.64 R4, c[0x0][0x398] ;  /* 0x0000e600ff047b82 */ /* 0x000e260000000a00 */
[----:B------:R-:W-:-:S13]  /*01a0*/  ISETP.GT.U32.AND P3, PT, R14, R17, PT ;  /* 0x000000110e00720c */ /* 0x000fda0003f64070 */
[----:B------:R-:W-:-:S04]  /*01b0*/  @!P3 IMAD.IADD R17, R17, 0x1, -R14 ;  /* 0x000000011111b824 */ /* 0x000fc800078e0a0e */
[----:B------:R-:W-:Y:S01]  /*01c0*/  IMAD.IADD R6, R17, 0x1, -R14 ;  /* 0x0000000111067824 */ /* 0x000fe200078e0a0e */
[----:B------:R-:W-:-:S04]  /*01d0*/  ISETP.GT.U32.AND P0, PT, R14, R17, PT ;  /* 0x000000110e00720c */ /* 0x000fc80003f04070 */
[----:B------:R-:W-:-:S05]  /*01e0*/  SEL R6, R6, R17, !P0 ;  /* 0x0000001106067207 */ /* 0x000fca0004000000 */
[----:B------:R-:W-:-:S05]  /*01f0*/  @!P1 IMAD.MOV R6, RZ, RZ, -R6 ;  /* 0x000000ffff069224 */ /* 0x000fca00078e0a06 */
[----:B------:R-:W-:Y:S01]  /*0200*/  SEL R21, R19, R6, !P2 ;  /* 0x0000000613157207 */ /* 0x000fe20005000000 */
[----:B0-----:R-:W-:-:S03]  /*0210*/  IMAD.WIDE R6, R2, 0x8, R4 ;  /* 0x0000000802067825 */ /* 0x001fc600078e0204 */
[C---:B------:R-:W-:Y:S02]  /*0220*/  ISETP.GE.AND P0, PT, R21.reuse, 0x1, PT ;  /* 0x000000011500780c */ /* 0x040fe40003f06270 */
[----:B------:R-:W-:Y:S01]  /*0230*/  ISETP.GE.AND P1, PT, R21, R16, PT ;  /* 0x000000101500720c */ /* 0x000fe20003f26270 */
[----:B--2---:R-:W2:Y:S01]  /*0240*/  LDG.E.64 R8, desc[UR8][R6.64] ;  /* 0x0000000806087981 */ /* 0x004ea2000c1e1b00 */
[C---:B------:R-:W-:Y:S02]  /*0250*/  ISETP.NE.OR P0, PT, R0.reuse, RZ, !P0 ;  /* 0x000000ff0000720c */ /* 0x040fe40004705670 */
[----:B------:R-:W-:-:S11]  /*0260*/  ISETP.NE.OR P1, PT, R0, 0xff, P1 ;  /* 0x000000ff0000780c */ /* 0x000fd60000f25670 */
[----:B------:R-:W4:Y:S04]  /*0270*/  @!P0 LDG.E.64 R12, desc[UR8][R6.64+-0x8] ;  /* 0xfffff808060c8981 */ /* 0x000f28000c1e1b00 */
[----:B------:R-:W5:Y:S01]  /*0280*/  @!P1 LDG.E.64 R10, desc[UR8][R6.64+0x8] ;  /* 0x00000808060a9981 */ /* 0x000f62000c1e1b00 */
[----:B------:R-:W0:Y:S01]  /*0290*/  S2UR UR6, SR_CgaCtaId ;  /* 0x00000000000679c3 */ /* 0x000e220000008800 */
[----:B------:R-:W-:Y:S02]  /*02a0*/  ISETP.GE.U32.AND P4, PT, R17, R14, PT ;  /* 0x0000000e1100720c */ /* 0x000fe40003f86070 */
[----:B------:R-:W-:-:S04]  /*02b0*/  LOP3.LUT R14, R2, R3, RZ, 0x3c, !PT ;  /* 0x00000003020e7212 */ /* 0x000fc800078e3cff */
[----:B------:R-:W-:Y:S01]  /*02c0*/  ISETP.GE.AND P5, PT, R14, RZ, PT ;  /* 0x000000ff0e00720c */ /* 0x000fe20003fa6270 */
[----:B------:R-:W-:Y:S01]  /*02d0*/  UMOV UR4, 0x400 ;  /* 0x0000040000047882 */ /* 0x000fe20000000000 */
[----:B------:R-:W-:-:S05]  /*02e0*/  @!P3 VIADD R15, R15, 0x1 ;  /* 0x000000010f0fb836 */ /* 0x000fca0000000000 */
[----:B------:R-:W-:Y:S01]  /*02f0*/  @P4 VIADD R15, R15, 0x1 ;  /* 0x000000010f0f4836 */ /* 0x000fe20000000000 */
[----:B0-----:R-:W-:-:S05]  /*0300*/  ULEA UR4, UR6, UR4, 0x18 ;  /* 0x0000000406047291 */ /* 0x001fca000f8ec0ff */
[----:B------:R-:W-:Y:S01]  /*0310*/  @!P5 IMAD.MOV R15, RZ, RZ, -R15 ;  /* 0x000000ffff0fd224 */ /* 0x000fe200078e0a0f */
[----:B---3--:R-:W-:Y:S01]  /*0320*/  UIADD3 UR5, UPT, UPT, UR5, -0x1, URZ ;  /* 0xffffffff05057890 */ /* 0x008fe2000fffe0ff */
[----:B------:R-:W-:-:S03]  /*0330*/  LEA R0, R0, UR4, 0x3 ;  /* 0x0000000400007c11 */ /* 0x000fc6000f8e18ff */
[----:B------:R-:W-:-:S04]  /*0340*/  SEL R15, R19, R15, !P2 ;  /* 0x0000000f130f7207 */ /* 0x000fc80005000000 */
[----:B------:R-:W-:Y:S02]  /*0350*/  ISETP.GE.AND P2, PT, R15, UR5, PT ;  /* 0x000000050f007c0c */ /* 0x000fe4000bf46270 */
[C---:B------:R-:W-:Y:S02]  /*0360*/  VIMNMX R15, PT, PT, R21.reuse, R15, PT ;  /* 0x0000000f150f7248 */ /* 0x040fe40003fe0100 */
[----:B------:R-:W-:-:S04]  /*0370*/  ISETP.GE.OR P2, PT, R21, R16, P2 ;  /* 0x000000101500720c */ /* 0x000fc80001746670 */
[----:B------:R-:W-:Y:S01]  /*0380*/  ISETP.LT.OR P2, PT, R15, 0x1, P2 ;  /* 0x000000010f00780c */ /* 0x000fe20001741670 */
[----:B--2---:R0:W-:Y:S04]  /*0390*/  STS.64 [R0+0x8], R8 ;  /* 0x0000080800007388 */ /* 0x0041e80000000a00 */
[----:B----4-:R0:W-:Y:S04]  /*03a0*/  @!P0 STS.64 [UR4], R12 ;  /* 0x0000000cff008988 */ /* 0x0101e80008000a04 */
[----:B-----5:R0:W-:Y:S01]  /*03b0*/  @!P1 STS.64 [UR4+0x808], R10 ;  /* 0x0008080aff009988 */ /* 0x0201e20008000a04 */
[----:B------:R-:W-:Y:S06]  /*03c0*/  BAR.SYNC.DEFER_BLOCKING 0x0 ;  /* 0x0000000000007b1d */ /* 0x000fec0000010000 */
[----:B------:R-:W-:Y:S05]  /*03d0*/  @P2 EXIT ;  /* 0x000000000000294d */ /* 0x000fea0003800000 */
[----:B------:R-:W-:Y:S01]  /*03e0*/  IMAD.WIDE R6, R3, 0x8, R6 ;  /* 0x0000000803067825 */ /* 0x000fe200078e0206 */
[----:B0-----:R-:W0:Y:S01]  /*03f0*/  LDC.64 R10, c[0x0][0x388] ;  /* 0x0000e200ff0a7b82 */ /* 0x001e220000000a00 */
[----:B------:R-:W-:Y:S02]  /*0400*/  LDS.64 R12, [R0+0x10] ;  /* 0x00001000000c7984 */ /* 0x000fe40000000a00 */
[C---:B------:R-:W-:Y:S02]  /*0410*/  IMAD.IADD R9, R2.reuse, 0x1, -R3 ;  /* 0x0000000102097824 */ /* 0x040fe400078e0a03 */
[----:B------:R-:W2:Y:S02]  /*0420*/  LDG.E.64 R6, desc[UR8][R6.64] ;  /* 0x0000000806067981 */ /* 0x000ea4000c1e1b00 */
[----:B------:R-:W-:Y:S02]  /*0430*/  IMAD.WIDE R8, R9, 0x8, R4 ;  /* 0x0000000809087825 */ /* 0x000fe400078e0204 */
[----:B------:R-:W1:Y:S01]  /*0440*/  LDC.64 R4, c[0x0][0x390] ;  /* 0x0000e400ff047b82 */ /* 0x000e620000000a00 */
[----:B------:R-:W3:Y:S04]  /*0450*/  LDS.64 R14, [R0] ;  /* 0x00000000000e7984 */ /* 0x000ee80000000a00 */
[----:B------:R-:W4:Y:S04]  /*0460*/  LDG.E.64 R8, desc[UR8][R8.64] ;  /* 0x0000000808087981 */ /* 0x000f28000c1e1b00 */
[----:B------:R-:W5:Y:S01]  /*0470*/  LDS.64 R16, [R0+0x8] ;  /* 0x0000080000107984 */ /* 0x000f620000000a00 */
[----:B0-----:R-:W-:-:S06]  /*0480*/  IMAD.WIDE R10, R2, 0x8, R10 ;  /* 0x00000008020a7825 */ /* 0x001fcc00078e020a */
[----:B------:R-:W5:Y:S01]  /*0490*/  LDG.E.64 R10, desc[UR8][R10.64] ;  /* 0x000000080a0a7981 */ /* 0x000f62000c1e1b00 */
[----:B-1----:R-:W-:-:S05]  /*04a0*/  IMAD.WIDE R2, R2, 0x8, R4 ;  /* 0x0000000802027825 */ /* 0x002fca00078e0204 */
[----:B------:R-:W5:Y:S01]  /*04b0*/  LDG.E.64 R4, desc[UR8][R2.64] ;  /* 0x0000000802047981 */ /* 0x000f62000c1e1b00 */
[----:B---3--:R-:W-:-:S08]  /*04c0*/  DADD R12, R12, R14 ;  /* 0x000000000c0c7229 */ /* 0x008fd0000000000e */
[----:B--2---:R-:W-:-:S08]  /*04d0*/  DADD R6, R12, R6 ;  /* 0x000000000c067229 */ /* 0x004fd00000000006 */
[----:B----4-:R-:W-:-:S08]  /*04e0*/  DADD R6, R6, R8 ;  /* 0x0000000006067229 */ /* 0x010fd00000000008 */
[----:B-----5:R-:W-:-:S08]  /*04f0*/  DFMA R6, R16, -4, R6 ;  /* 0xc01000001006782b */ /* 0x020fd00000000006 */
[----:B------:R-:W-:-:S08]  /*0500*/  DMUL R6, R10, R6 ;  /* 0x000000060a067228 */ /* 0x000fd00000000000 */
[----:B------:R-:W-:-:S08]  /*0510*/  DFMA R6, R16, 2, R6 ;  /* 0x400000001006782b */ /* 0x000fd00000000006 */
[----:B------:R-:W-:-:S07]  /*0520*/  DADD R4, R6, -R4 ;  /* 0x0000000006047229 */ /* 0x000fce0000000804 */
[----:B------:R-:W-:Y:S01]  /*0530*/  STG.E.64 desc[UR8][R2.64], R4 ;  /* 0x0000000402007986 */ /* 0x000fe2000c101b08 */
[----:B------:R-:W-:Y:S05]  /*0540*/  EXIT ;  /* 0x000000000000794d */ /* 0x000fea0003800000 */
.L_x_0:
[----:B------:R-:W-:-:S00]  /*0550*/  BRA `(.L_x_0) ;  /* 0xfffffffc00fc7947 */ /* 0x000fc0000383ffff */
[----:B------:R-:W-:-:S00]  /*0560*/  NOP ;  /* 0x0000000000007918 */ /* 0x000fc00000000000 */
        /* <DEDUP_REMOVED lines=9> */
.L_x_9:


//--------------------- .text.advance             --------------------------
	.section	.text.advance,"ax",@progbits
	.align	128
        .global         advance
        .type           advance,@function
        .size           advance,(.L_x_10 - advance)
        .other          advance,@"STO_CUDA_ENTRY STV_DEFAULT"
advance:
.text.advance:
[----:B------:R-:W-:Y:S08]  /*0000*/  LDC R1, c[0x0][0x37c] ;  /* 0x0000df00ff017b82 */ /* 0x000ff00000000800 */
[----:B------:R-:W0:Y:S01]  /*0010*/  LDC R3, c[0x0][0x380] ;  /* 0x0000e000ff037b82 */ /* 0x000e220000000800 */
[----:B------:R-:W1:Y:S07]  /*0020*/  S2R R5, SR_TID.X ;  /* 0x0000000000057919 */ /* 0x000e6e0000002100 */
[----:B------:R-:W1:Y:S08]  /*0030*/  S2UR UR4, SR_CTAID.X ;  /* 0x00000000000479c3 */ /* 0x000e700000002500 */
[----:B------:R-:W1:Y:S01]  /*0040*/  LDC R4, c[0x0][0x360] ;  /* 0x0000d800ff047b82 */ /* 0x000e620000000800 */
[----:B0-----:R-:W-:-:S04]  /*0050*/  IABS R9, R3 ;  /* 0x0000000300097213 */ /* 0x001fc80000000000 */
[----:B------:R-:W0:Y:S01]  /*0060*/  I2F.RP R0, R9 ;  /* 0x0000000900007306 */ /* 0x000e220000209400 */
[----:B-1----:R-:W-:Y:S01]  /*0070*/  IMAD R4, R4, UR4, R5 ;  /* 0x0000000404047c24 */ /* 0x002fe2000f8e0205 */
[----:B------:R-:W1:Y:S06]  /*0080*/  LDCU UR4, c[0x0][0x384] ;  /* 0x00007080ff0477ac */ /* 0x000e6c0008000800 */
[----:B0-----:R-:W0:Y:S01]  /*0090*/  MUFU.RCP R0, R0 ;  /* 0x0000000000007308 */ /* 0x001e220000001000 */
[----:B-1----:R-:W-:Y:S01]  /*00a0*/  UIADD3 UR4, UPT, UPT, UR4, -0x1, URZ ;  /* 0xffffffff04047890 */ /* 0x002fe2000fffe0ff */
[----:B0-----:R-:W-:Y:S01]  /*00b0*/  VIADD R6, R0, 0xffffffe ;  /* 0x0ffffffe00067836 */ /* 0x001fe20000000000 */
[----:B------:R-:W-:-:S05]  /*00c0*/  IABS R0, R4 ;  /* 0x0000000400007213 */ /* 0x000fca0000000000 */
[----:B------:R0:W1:Y:S02]  /*00d0*/  F2I.FTZ.U32.TRUNC.NTZ R7, R6 ;  /* 0x0000000600077305 */ /* 0x000064000021f000 */
[----:B0-----:R-:W-:Y:S01]  /*00e0*/  IMAD.MOV.U32 R6, RZ, RZ, RZ ;  /* 0x000000ffff067224 */ /* 0x001fe200078e00ff */
[----:B-1----:R-:W-:-:S05]  /*00f0*/  IADD3 R2, PT, PT, RZ, -R7, RZ ;  /* 0x80000007ff027210 */ /* 0x002fca0007ffe0ff */
[----:B------:R-:W-:-:S04]  /*0100*/  IMAD R5, R2, R9, RZ ;  /* 0x0000000902057224 */ /* 0x000fc800078e02ff */
[----:B------:R-:W-:Y:S01]  /*0110*/  IMAD.HI.U32 R7, R7, R5, R6 ;  /* 0x0000000507077227 */ /* 0x000fe200078e0006 */
[----:B------:R-:W-:-:S05]  /*0120*/  IADD3 R5, PT, PT, R3, -0x1, RZ ;  /* 0xffffffff03057810 */ /* 0x000fca0007ffe0ff */
[----:B------:R-:W-:-:S05]  /*0130*/  IMAD.HI.U32 R7, R7, R0, RZ ;  /* 0x0000000007077227 */ /* 0x000fca00078e00ff */
[----:B------:R-:W-:-:S05]  /*0140*/  IADD3 R2, PT, PT, -R7, RZ, RZ ;  /* 0x000000ff07027210 */ /* 0x000fca0007ffe1ff */
[----:B------:R-:W-:-:S05]  /*0150*/  IMAD R0, R9, R2, R0 ;  /* 0x0000000209007224 */ /* 0x000fca00078e0200 */
[----:B------:R-:W-:-:S13]  /*0160*/  ISETP.GT.U32.AND P2, PT, R9, R0, PT ;  /* 0x000000000900720c */ /* 0x000fda0003f44070 */
[----:B------:R-:W-:Y:S01]  /*0170*/  @!P2 IMAD.IADD R0, R0, 0x1, -R9 ;  /* 0x000000010000a824 */ /* 0x000fe200078e0a09 */
[----:B------:R-:W-:Y:S02]  /*0180*/  @!P2 IADD3 R7, PT, PT, R7, 0x1, RZ ;  /* 0x000000010707a810 */ /* 0x000fe40007ffe0ff */
[----:B------:R-:W-:Y:S02]  /*0190*/  ISETP.NE.AND P2, PT, R3, RZ, PT ;  /* 0x000000ff0300720c */ /* 0x000fe40003f45270 */
[----:B------:R-:W-:Y:S02]  /*01a0*/  ISETP.GE.U32.AND P0, PT, R0, R9, PT ;  /* 0x000000090000720c */ /* 0x000fe40003f06070 */
[----:B------:R-:W-:-:S04]  /*01b0*/  LOP3.LUT R0, R4, R3, RZ, 0x3c, !PT ;  /* 0x0000000304007212 */ /* 0x000fc800078e3cff */
[----:B------:R-:W-:-:S07]  /*01c0*/  ISETP.GE.AND P1, PT, R0, RZ, PT ;  /* 0x000000ff0000720c */ /* 0x000fce0003f26270 */
[----:B------:R-:W-:-:S06]  /*01d0*/  @P0 VIADD R7, R7, 0x1 ;  /* 0x0000000107070836 */ /* 0x000fcc0000000000 */
[----:B------:R-:W-:Y:S02]  /*01e0*/  @!P1 IADD3 R7, PT, PT, -R7, RZ, RZ ;  /* 0x000000ff07079210 */ /* 0x000fe40007ffe1ff */
[----:B------:R-:W-:-:S04]  /*01f0*/  @!P2 LOP3.LUT R7, RZ, R3, RZ, 0x33, !PT ;  /* 0x00000003ff07a212 */ /* 0x000fc800078e33ff */
[----:B------:R-:W-:Y:S01]  /*0200*/  ISETP.GE.AND P0, PT, R7, UR4, PT ;  /* 0x0000000407007c0c */ /* 0x000fe2000bf06270 */
[----:B------:R-:W-:-:S04]  /*0210*/  IMAD.MOV R0, RZ, RZ, -R7 ;  /* 0x000000ffff007224 */ /* 0x000fc800078e0a07 */
[----:B------:R-:W-:-:S05]  /*0220*/  IMAD R0, R3, R0, R4 ;  /* 0x0000000003007224 */ /* 0x000fca00078e0204 */
[----:B------:R-:W-:Y:S02]  /*0230*/  ISETP.GE.OR P0, PT, R0, R5, P0 ;  /* 0x000000050000720c */ /* 0x000fe40000706670 */
[----:B------:R-:W-:-:S04]  /*0240*/  VIMNMX R0, PT, PT, R7, R0, PT ;  /* 0x0000000007007248 */ /* 0x000fc80003fe0100 */
[----:B------:R-:W-:-:S13]  /*0250*/  ISETP.LT.OR P0, PT, R0, 0x1, P0 ;  /* 0x000000010000780c */ /* 0x000fda0000701670 */
[----:B------:R-:W-:Y:S05]  /*0260*/  @P0 EXIT ;  /* 0x000000000000094d */ /* 0x000fea0003800000 */
[----:B------:R-:W0:Y:S01]  /*0270*/  LDC.64 R12, c[0x0][0x398] ;  /* 0x0000e600ff0c7b82 */ /* 0x000e220000000a00 */
[----:B------:R-:W1:Y:S07]  /*0280*/  LDCU.64 UR4, c[0x0][0x358] ;  /* 0x00006b00ff0477ac */ /* 0x000e6e0008000a00 */
[----:B------:R-:W2:Y:S08]  /*0290*/  LDC.64 R14, c[0x0][0x388] ;  /* 0x0000e200ff0e7b82 */ /* 0x000eb00000000a00 */
[----:B------:R-:W3:Y:S01]  /*02a0*/  LDC.64 R18, c[0x0][0x390] ;  /* 0x0000e400ff127b82 */ /* 0x000ee20000000a00 */
[----:B0-----:R-:W-:-:S05]  /*02b0*/  IMAD.WIDE R16, R4, 0x8, R12 ;  /* 0x0000000804107825 */ /* 0x001fca00078e020c */
[----:B-1----:R-:W4:Y:S01]  /*02c0*/  LDG.E.64 R6, desc[UR4][R16.64+0x8] ;  /* 0x0000080410067981 */ /* 0x002f22000c1e1b00 */
[----:B------:R-:W-:-:S03]  /*02d0*/  IMAD.WIDE R10, R3, 0x8, R16 ;  /* 0x00000008030a7825 */ /* 0x000fc600078e0210 */
[----:B------:R-:W4:Y:S01]  /*02e0*/  LDG.E.64 R8, desc[UR4][R16.64+-0x8] ;  /* 0xfffff80410087981 */ /* 0x000f22000c1e1b00 */
[----:B------:R-:W-:-:S03]  /*02f0*/  IMAD.IADD R3, R4, 0x1, -R3 ;  /* 0x0000000104037824 */ /* 0x000fc600078e0a03 */
[----:B------:R-:W5:Y:S01]  /*0300*/  LDG.E.64 R10, desc[UR4][R10.64] ;  /* 0x000000040a0a7981 */ /* 0x000f62000c1e1b00 */
[----:B------:R-:W-:-:S03]  /*0310*/  IMAD.WIDE R12, R3, 0x8, R12 ;  /* 0x00000008030c7825 */ /* 0x000fc600078e020c */
[----:B------:R-:W5:Y:S04]  /*0320*/  LDG.E.64 R2, desc[UR4][R16.64] ;  /* 0x0000000410027981 */ /* 0x000f68000c1e1b00 */
[----:B------:R-:W5:Y:S01]  /*0330*/  LDG.E.64 R12, desc[UR4][R12.64] ;  /* 0x000000040c0c7981 */ /* 0x000f62000c1e1b00 */
[----:B--2---:R-:W-:-:S06]  /*0340*/  IMAD.WIDE R14, R4, 0x8, R14 ;  /* 0x00000008040e7825 */ /* 0x004fcc00078e020e */
[----:B------:R-:W2:Y:S01]  /*0350*/  LDG.E.64 R14, desc[UR4][R14.64] ;  /* 0x000000040e0e7981 */ /* 0x000ea2000c1e1b00 */
[----:B---3--:R-:W-:-:S05]  /*0360*/  IMAD.WIDE R4, R4, 0x8, R18 ;  /* 0x0000000804047825 */ /* 0x008fca00078e0212 */
[----:B------:R-:W3:Y:S01]  /*0370*/  LDG.E.64 R18, desc[UR4][R4.64] ;  /* 0x0000000404127981 */ /* 0x000ee2000c1e1b00 */
[----:B----4-:R-:W-:-:S08]  /*0380*/  DADD R6, R6, R8 ;  /* 0x0000000006067229 */ /* 0x010fd00000000008 */
[----:B-----5:R-:W-:-:S08]  /*0390*/  DADD R6, R6, R10 ;  /* 0x0000000006067229 */ /* 0x020fd0000000000a */
[----:B------:R-:W-:-:S08]  /*03a0*/  DADD R6, R6, R12 ;  /* 0x0000000006067229 */ /* 0x000fd0000000000c */
[----:B------:R-:W-:-:S08]  /*03b0*/  DFMA R6, R2, -4, R6 ;  /* 0xc01000000206782b */ /* 0x000fd00000000006 */
[----:B--2---:R-:W-:-:S08]  /*03c0*/  DMUL R6, R14, R6 ;  /* 0x000000060e067228 */ /* 0x004fd00000000000 */
[----:B------:R-:W-:-:S08]  /*03d0*/  DFMA R6, R2, 2, R6 ;  /* 0x400000000206782b */ /* 0x000fd00000000006 */
[----:B---3--:R-:W-:-:S07]  /*03e0*/  DADD R6, R6, -R18 ;  /* 0x0000000006067229 */ /* 0x008fce0000000812 */
[----:B------:R-:W-:Y:S01]  /*03f0*/  STG.E.64 desc[UR4][R4.64], R6 ;  /* 0x0000000604007986 */ /* 0x000fe2000c101b04 */
[----:B------:R-:W-:Y:S05]  /*0400*/  EXIT ;  /* 0x000000000000794d */ /* 0x000fea0003800000 */
.L_x_1:
        /* <DEDUP_REMOVED lines=15> */
.L_x_10:


//--------------------- .text.advance_src         --------------------------
	.section	.text.advance_src,"ax",@progbits
	.align	128
        .global         advance_src
        .type           advance_src,@function
        .size           advance_src,(.L_x_8 - advance_src)
        .other          advance_src,@"STO_CUDA_ENTRY STV_DEFAULT"
advance_src:
.text.advance_src:
[----:B------:R-:W0:Y:S01]  /*0000*/  LDC R1, c[0x0][0x37c] ;  /* 0x0000df00ff017b82 */ /* 0x000e220000000800 */
[----:B------:R-:W1:Y:S07]  /*0010*/  LDCU UR4, c[0x0][0x388] ;  /* 0x00007100ff0477ac */ /* 0x000e6e0008000800 */
[----:B------:R-:W2:Y:S01]  /*0020*/  LDC.64 R4, c[0x0][0x380] ;  /* 0x0000e000ff047b82 */ /* 0x000ea20000000a00 */
[----:B0-----:R-:W-:Y:S01]  /*0030*/  VIADD R1, R1, 0xffffffd8 ;  /* 0xffffffd801017836 */ /* 0x001fe20000000000 */
[----:B------:R-:W-:Y:S01]  /*0040*/  UMOV UR5, 0x3fb99999 ;  /* 0x3fb9999900057882 */ /* 0x000fe20000000000 */
[----:B-1----:R-:W0:Y:S01]  /*0050*/  I2F.F64 R16, UR4 ;  /* 0x0000000400107d12 */ /* 0x002e220008201c00 */
[----:B------:R-:W-:Y:S01]  /*0060*/  UMOV UR4, 0x9999999a ;  /* 0x9999999a00047882 */ /* 0x000fe20000000000 */
[----:B--2---:R-:W-:Y:S01]  /*0070*/  IMAD.HI R0, R4, 0x55555556, RZ ;  /* 0x5555555604007827 */ /* 0x004fe200078e02ff */
[----:B------:R-:W-:-:S04]  /*0080*/  LEA.HI R2, R5, R5, RZ, 0x1 ;  /* 0x0000000505027211 */ /* 0x000fc800078f08ff */
[----:B------:R-:W-:Y:S02]  /*0090*/  SHF.R.S32.HI R10, RZ, 0x1, R2 ;  /* 0x00000001ff0a7819 */ /* 0x000fe40000011402 */
[----:B------:R-:W-:Y:S01]  /*00a0*/  LEA.HI R5, R0, R0, RZ, 0x1 ;  /* 0x0000000000057211 */ /* 0x000fe200078f08ff */
[----:B0-----:R-:W-:Y:S01]  /*00b0*/  DMUL R16, R16, UR4 ;  /* 0x0000000410107c28 */ /* 0x001fe20008000000 */
[----:B------:R-:W0:Y:S03]  /*00c0*/  LDCU.64 UR4, c[0x0][0x358] ;  /* 0x00006b00ff0477ac */ /* 0x000e260008000a00 */
[----:B------:R-:W-:-:S04]  /*00d0*/  IMAD R10, R10, R4, R5 ;  /* 0x000000040a0a7224 */ /* 0x000fc800078e0205 */
[----:B------:R-:W-:-:S14]  /*00e0*/  DSETP.NEU.AND P0, PT, |R16|, +INF , PT ;  /* 0x7ff000001000742a */ /* 0x000fdc0003f0d200 */
[----:B------:R-:W-:Y:S01]  /*00f0*/  @!P0 DMUL R2, RZ, R16 ;  /* 0x00000010ff028228 */ /* 0x000fe20000000000 */
[----:B------:R-:W-:Y:S01]  /*0100*/  @!P0 IMAD.MOV.U32 R0, RZ, RZ, RZ ;  /* 0x000000ffff008224 */ /* 0x000fe200078e00ff */
[----:B0-----:R-:W-:Y:S09]  /*0110*/  @!P0 BRA `(.L_x_2) ;  /* 0x0000000000488947 */ /* 0x001ff20003800000 */
[----:B------:R-:W-:Y:S01]  /*0120*/  UMOV UR6, 0x6dc9c883 ;  /* 0x6dc9c88300067882 */ /* 0x000fe20000000000 */
[----:B------:R-:W-:Y:S01]  /*0130*/  UMOV UR7, 0x3fe45f30 ;  /* 0x3fe45f3000077882 */ /* 0x000fe20000000000 */
[C---:B------:R-:W-:Y:S02]  /*0140*/  DSETP.GE.AND P0, PT, |R16|.reuse, 2.14748364800000000000e+09, PT ;  /* 0x41e000001000742a */ /* 0x040fe40003f06200 */
[----:B------:R-:W-:Y:S01]  /*0150*/  DMUL R4, R16, UR6 ;  /* 0x0000000610047c28 */ /* 0x000fe20008000000 */
[----:B------:R-:W-:Y:S01]  /*0160*/  UMOV UR6, 0x54442d18 ;  /* 0x54442d1800067882 */ /* 0x000fe20000000000 */
[----:B------:R-:W-:-:S04]  /*0170*/  UMOV UR7, 0x3ff921fb ;  /* 0x3ff921fb00077882 */ /* 0x000fc80000000000 */
[----:B------:R-:W0:Y:S08]  /*0180*/  F2I.F64 R0, R4 ;  /* 0x0000000400007311 */ /* 0x000e300000301100 */
[----:B0-----:R-:W0:Y:S02]  /*0190*/  I2F.F64 R2, R0 ;  /* 0x0000000000027312 */ /* 0x001e240000201c00 */
[----:B0-----:R-:W-:Y:S01]  /*01a0*/  DFMA R6, R2, -UR6, R16 ;  /* 0x8000000602067c2b */ /* 0x001fe20008000010 */
[----:B------:R-:W-:Y:S01]  /*01b0*/  UMOV UR6, 0x33145c00 ;  /* 0x33145c0000067882 */ /* 0x000fe20000000000 */
[----:B------:R-:W-:-:S06]  /*01c0*/  UMOV UR7, 0x3c91a626 ;  /* 0x3c91a62600077882 */ /* 0x000fcc0000000000 */
[----:B------:R-:W-:Y:S01]  /*01d0*/  DFMA R6, R2, -UR6, R6 ;  /* 0x8000000602067c2b */ /* 0x000fe20008000006 */
[----:B------:R-:W-:Y:S01]  /*01e0*/  UMOV UR6, 0x252049c0 ;  /* 0x252049c000067882 */ /* 0x000fe20000000000 */
[----:B------:R-:W-:-:S06]  /*01f0*/  UMOV UR7, 0x397b839a ;  /* 0x397b839a00077882 */ /* 0x000fcc0000000000 */
[----:B------:R-:W-:Y:S01]  /*0200*/  DFMA R2, R2, -UR6, R6 ;  /* 0x8000000602027c2b */ /* 0x000fe20008000006 */
[----:B------:R-:W-:Y:S10]  /*0210*/  @!P0 BRA `(.L_x_2) ;  /* 0x0000000000088947 */ /* 0x000ff40003800000 */
[----:B------:R-:W-:-:S07]  /*0220*/  MOV R12, 0x240 ;  /* 0x00000240000c7802 */ /* 0x000fce0000000f00 */
[----:B------:R-:W-:Y:S05]  /*0230*/  CALL.REL.NOINC `($advance_src$__internal_trig_reduction_slowpathd) ;  /* 0x00000000008c7944 */ /* 0x000fea0003c00000 */
.L_x_2:
[----:B------:R-:W0:Y:S01]  /*0240*/  LDCU.64 UR6, c[0x4][0x8] ;  /* 0x01000100ff0677ac */ /* 0x000e220008000a00 */
[----:B------:R-:W-:Y:S01]  /*0250*/  IMAD.SHL.U32 R4, R0, 0x40, RZ ;  /* 0x0000004000047824 */ /* 0x000fe200078e00ff */
[----:B------:R-:W1:Y:S04]  /*0260*/  LDC.64 R8, c[0x0][0x390] ;  /* 0x0000e400ff087b82 */ /* 0x000e680000000a00 */
[----:B------:R-:W-:-:S04]  /*0270*/  LOP3.LUT R4, R4, 0x40, RZ, 0xc0, !PT ;  /* 0x0000004004047812 */ /* 0x000fc800078ec0ff */
[----:B0-----:R-:W-:-:S05]  /*0280*/  IADD3 R22, P0, PT, R4, UR6, RZ ;  /* 0x0000000604167c10 */ /* 0x001fca000ff1e0ff */
[----:B------:R-:W-:-:S05]  /*0290*/  IMAD.X R23, RZ, RZ, UR7, P0 ;  /* 0x00000007ff177e24 */ /* 0x000fca00080e06ff */
[----:B------:R-:W2:Y:S04]  /*02a0*/  LDG.E.128.CONSTANT R4, desc[UR4][R22.64] ;  /* 0x0000000416047981 */ /* 0x000ea8000c1e9d00 */
[----:B------:R-:W3:Y:S04]  /*02b0*/  LDG.E.128.CONSTANT R16, desc[UR4][R22.64+0x10] ;  /* 0x0000100416107981 */ /* 0x000ee8000c1e9d00 */
[----:B------:R-:W4:Y:S01]  /*02c0*/  LDG.E.128.CONSTANT R12, desc[UR4][R22.64+0x20] ;  /* 0x00002004160c7981 */ /* 0x000f22000c1e9d00 */
[----:B-1----:R-:W-:-:S05]  /*02d0*/  IMAD.WIDE R10, R10, 0x8, R8 ;  /* 0x000000080a0a7825 */ /* 0x002fca00078e0208 */
[----:B------:R-:W5:Y:S01]  /*02e0*/  LDG.E.64 R8, desc[UR4][R10.64] ;  /* 0x000000040a087981 */ /* 0x000f62000c1e1b00 */
[----:B------:R-:W-:Y:S01]  /*02f0*/  LOP3.LUT R20, R0, 0x1, RZ, 0xc0, !PT ;  /* 0x0000000100147812 */ /* 0x000fe200078ec0ff */
[----:B------:R-:W-:Y:S02]  /*0300*/  IMAD.MOV.U32 R24, RZ, RZ, 0x20fd8164 ;  /* 0x20fd8164ff187424 */ /* 0x000fe400078e00ff */
[----:B------:R-:W-:Y:S01]  /*0310*/  IMAD.MOV.U32 R25, RZ, RZ, 0x3da8ff83 ;  /* 0x3da8ff83ff197424 */ /* 0x000fe200078e00ff */
[----:B------:R-:W-:Y:S01]  /*0320*/  ISETP.NE.U32.AND P0, PT, R20, 0x1, PT ;  /* 0x000000011400780c */ /* 0x000fe20003f05070 */
[----:B------:R-:W-:-:S03]  /*0330*/  DMUL R20, R2, R2 ;  /* 0x0000000202147228 */ /* 0x000fc60000000000 */
[----:B------:R-:W-:Y:S02]  /*0340*/  FSEL R24, R24, -8.06006814911005101289e+34, !P0 ;  /* 0xf9785eba18187808 */ /* 0x000fe40004000000 */
[----:B------:R-:W-:-:S06]  /*0350*/  FSEL R25, -R25, 0.11223486810922622681, !P0 ;  /* 0x3de5db6519197808 */ /* 0x000fcc0004000100 */
[----:B--2---:R-:W-:-:S08]  /*0360*/  DFMA R4, R20, R24, R4 ;  /* 0x000000181404722b */ /* 0x004fd00000000004 */
[----:B------:R-:W-:-:S08]  /*0370*/  DFMA R4, R20, R4, R6 ;  /* 0x000000041404722b */ /* 0x000fd00000000006 */
[----:B---3--:R-:W-:-:S08]  /*0380*/  DFMA R4, R20, R4, R16 ;  /* 0x000000041404722b */ /* 0x008fd00000000010 */
[----:B------:R-:W-:-:S08]  /*0390*/  DFMA R4, R20, R4, R18 ;  /* 0x000000041404722b */ /* 0x000fd00000000012 */
[----:B----4-:R-:W-:-:S08]  /*03a0*/  DFMA R4, R20, R4, R12 ;  /* 0x000000041404722b */ /* 0x010fd0000000000c */
[----:B------:R-:W-:-:S08]  /*03b0*/  DFMA R4, R20, R4, R14 ;  /* 0x000000041404722b */ /* 0x000fd0000000000e */
[----:B------:R-:W-:Y:S02]  /*03c0*/  DFMA R2, R4, R2, R2 ;  /* 0x000000020402722b */ /* 0x000fe40000000002 */
[----:B------:R-:W-:-:S10]  /*03d0*/  DFMA R4, R20, R4, 1 ;  /* 0x3ff000001404742b */ /* 0x000fd40000000004 */
[----:B------:R-:W-:Y:S02]  /*03e0*/  FSEL R4, R4, R2, !P0 ;  /* 0x0000000204047208 */ /* 0x000fe40004000000 */
[----:B------:R-:W-:Y:S02]  /*03f0*/  FSEL R5, R5, R3, !P0 ;  /* 0x0000000305057208 */ /* 0x000fe40004000000 */
[----:B------:R-:W-:-:S04]  /*0400*/  LOP3.LUT P0, RZ, R0, 0x2, RZ, 0xc0, !PT ;  /* 0x0000000200ff7812 */ /* 0x000fc8000780c0ff */
[----:B------:R-:W-:-:S10]  /*0410*/  DADD R2, RZ, -R4 ;  /* 0x00000000ff027229 */ /* 0x000fd40000000804 */
[----:B------:R-:W-:Y:S02]  /*0420*/  FSEL R2, R4, R2, !P0 ;  /* 0x0000000204027208 */ /* 0x000fe40004000000 */
[----:B------:R-:W-:-:S06]  /*0430*/  FSEL R3, R5, R3, !P0 ;  /* 0x0000000305037208 */ /* 0x000fcc0004000000 */
[----:B-----5:R-:W-:-:S07]  /*0440*/  DADD R8, R8, R2 ;  /* 0x0000000008087229 */ /* 0x020fce0000000002 */
[----:B------:R-:W-:Y:S01]  /*0450*/  STG.E.64 desc[UR4][R10.64], R8 ;  /* 0x000000080a007986 */ /* 0x000fe2000c101b04 */
[----:B------:R-:W-:Y:S05]  /*0460*/  EXIT ;  /* 0x000000000000794d */ /* 0x000fea0003800000 */
        .type           $advance_src$__internal_trig_reduction_slowpathd,@function
        .size           $advance_src$__internal_trig_reduction_slowpathd,(.L_x_8 - $advance_src$__internal_trig_reduction_slowpathd)
$advance_src$__internal_trig_reduction_slowpathd:
[--C-:B------:R-:W-:Y:S01]  /*0470*/  SHF.R.U32.HI R6, RZ, 0x14, R17.reuse ;  /* 0x00000014ff067819 */ /* 0x100fe20000011611 */
[----:B------:R-:W-:Y:S02]  /*0480*/  IMAD.MOV.U32 R9, RZ, RZ, R16 ;  /* 0x000000ffff097224 */ /* 0x000fe400078e0010 */
[----:B------:R-:W-:Y:S01]  /*0490*/  IMAD.MOV.U32 R8, RZ, RZ, R17 ;  /* 0x000000ffff087224 */ /* 0x000fe200078e0011 */
[----:B------:R-:W-:Y:S01]  /*04a0*/  LOP3.LUT R0, R6, 0x7ff, RZ, 0xc0, !PT ;  /* 0x000007ff06007812 */ /* 0x000fe200078ec0ff */
[----:B------:R-:W-:-:S03]  /*04b0*/  IMAD.MOV.U32 R4, RZ, RZ, RZ ;  /* 0x000000ffff047224 */ /* 0x000fc600078e00ff */
[----:B------:R-:W-:-:S13]  /*04c0*/  ISETP.NE.AND P0, PT, R0, 0x7ff, PT ;  /* 0x000007ff0000780c */ /* 0x000fda0003f05270 */
[----:B------:R-:W-:Y:S05]  /*04d0*/  @!P0 BRA `(.L_x_3) ;  /* 0x00000008002c8947 */ /* 0x000fea0003800000 */
[----:B------:R-:W-:Y:S01]  /*04e0*/  VIADD R2, R0, 0xfffffc00 ;  /* 0xfffffc0000027836 */ /* 0x000fe20000000000 */
[----:B------:R-:W-:-:S04]  /*04f0*/  CS2R R18, SRZ ;  /* 0x0000000000127805 */ /* 0x000fc8000001ff00 */
[----:B------:R-:W-:Y:S02]  /*0500*/  SHF.R.U32.HI R0, RZ, 0x6, R2 ;  /* 0x00000006ff007819 */ /* 0x000fe40000011602 */
[----:B------:R-:W-:Y:S02]  /*0510*/  ISETP.GE.U32.AND P0, PT, R2, 0x80, PT ;  /* 0x000000800200780c */ /* 0x000fe40003f06070 */
[C---:B------:R-:W-:Y:S02]  /*0520*/  IADD3 R7, PT, PT, -R0.reuse, 0x13, RZ ;  /* 0x0000001300077810 */ /* 0x040fe40007ffe1ff */
[----:B------:R-:W-:Y:S02]  /*0530*/  IADD3 R13, PT, PT, -R0, 0xf, RZ ;  /* 0x0000000f000d7810 */ /* 0x000fe40007ffe1ff */
[----:B------:R-:W-:-:S04]  /*0540*/  SEL R7, R7, 0x12, P0 ;  /* 0x0000001207077807 */ /* 0x000fc80000000000 */
[----:B------:R-:W-:-:S13]  /*0550*/  ISETP.GE.AND P0, PT, R13, R7, PT ;  /* 0x000000070d00720c */ /* 0x000fda0003f06270 */
[----:B------:R-:W-:Y:S05]  /*0560*/  @P0 BRA `(.L_x_4) ;  /* 0x00000000008c0947 */ /* 0x000fea0003800000 */
[----:B------:R-:W0:Y:S01]  /*0570*/  LDC.64 R2, c[0x4][RZ] ;  /* 0x01000000ff027b82 */ /* 0x000e220000000a00 */
[C---:B------:R-:W-:Y:S01]  /*0580*/  SHF.L.U64.HI R11, R9.reuse, 0xb, R8 ;  /* 0x0000000b090b7819 */ /* 0x040fe20000010208 */
[----:B------:R-:W-:Y:S01]  /*0590*/  IMAD.SHL.U32 R9, R9, 0x800, RZ ;  /* 0x0000080009097824 */ /* 0x000fe200078e00ff */
[----:B------:R-:W-:Y:S01]  /*05a0*/  IADD3 R8, PT, PT, RZ, -R0, -R7 ;  /* 0x80000000ff087210 */ /* 0x000fe20007ffe807 */
[----:B------:R-:W-:Y:S01]  /*05b0*/  IMAD.MOV.U32 R14, RZ, RZ, RZ ;  /* 0x000000ffff0e7224 */ /* 0x000fe200078e00ff */
[----:B------:R-:W-:Y:S02]  /*05c0*/  CS2R R18, SRZ ;  /* 0x0000000000127805 */ /* 0x000fe4000001ff00 */
[----:B------:R-:W-:Y:S01]  /*05d0*/  LOP3.LUT R11, R11, 0x80000000, RZ, 0xfc, !PT ;  /* 0x800000000b0b7812 */ /* 0x000fe200078efcff */
[----:B------:R-:W1:Y:S01]  /*05e0*/  LDCU.64 UR6, c[0x0][0x358] ;  /* 0x00006b00ff0677ac */ /* 0x000e620008000a00 */
[----:B------:R-:W-:-:S05]  /*05f0*/  NOP ;  /* 0x0000000000007918 */ /* 0x000fca0000000000 */
.L_x_5:
[----:B0-----:R-:W-:-:S06]  /*0600*/  IMAD.WIDE R4, R13, 0x8, R2 ;  /* 0x000000080d047825 */ /* 0x001fcc00078e0202 */
[----:B-1----:R-:W2:Y:S01]  /*0610*/  LDG.E.64.CONSTANT R4, desc[UR6][R4.64] ;  /* 0x0000000604047981 */ /* 0x002ea2000c1e9b00 */
[----:B------:R-:W-:Y:S02]  /*0620*/  VIADD R8, R8, 0x1 ;  /* 0x0000000108087836 */ /* 0x000fe40000000000 */
[----:B------:R-:W-:Y:S02]  /*0630*/  VIADD R13, R13, 0x1 ;  /* 0x000000010d0d7836 */ /* 0x000fe40000000000 */
[----:B--2---:R-:W-:-:S04]  /*0640*/  IMAD.WIDE.U32 R18, P2, R4, R9, R18 ;  /* 0x0000000904127225 */ /* 0x004fc80007840012 */
[----:B------:R-:W-:Y:S02]  /*0650*/  IMAD R15, R4, R11, RZ ;  /* 0x0000000b040f7224 */ /* 0x000fe400078e02ff */
[CC--:B------:R-:W-:Y:S02]  /*0660*/  IMAD R16, R5.reuse, R9.reuse, RZ ;  /* 0x0000000905107224 */ /* 0x0c0fe400078e02ff */
[----:B------:R-:W-:Y:S01]  /*0670*/  IMAD.HI.U32 R21, R5, R9, RZ ;  /* 0x0000000905157227 */ /* 0x000fe200078e00ff */
[----:B------:R-:W-:-:S03]  /*0680*/  IADD3 R19, P0, PT, R15, R19, RZ ;  /* 0x000000130f137210 */ /* 0x000fc60007f1e0ff */
[----:B------:R-:W-:Y:S01]  /*0690*/  IMAD R15, R14, 0x8, R1 ;  /* 0x000000080e0f7824 */ /* 0x000fe200078e0201 */
[----:B------:R-:W-:Y:S01]  /*06a0*/  IADD3 R19, P1, PT, R16, R19, RZ ;  /* 0x0000001310137210 */ /* 0x000fe20007f3e0ff */
[----:B------:R-:W-:-:S04]  /*06b0*/  IMAD.HI.U32 R16, R4, R11, RZ ;  /* 0x0000000b04107227 */ /* 0x000fc800078e00ff */
[----:B------:R-:W-:Y:S01]  /*06c0*/  IMAD.X R4, RZ, RZ, R16, P2 ;  /* 0x000000ffff047224 */ /* 0x000fe200010e0610 */
[----:B------:R0:W-:Y:S01]  /*06d0*/  STL.64 [R15], R18 ;  /* 0x000000120f007387 */ /* 0x0001e20000100a00 */
[----:B------:R-:W-:-:S03]  /*06e0*/  IMAD.HI.U32 R16, R5, R11, RZ ;  /* 0x0000000b05107227 */ /* 0x000fc600078e00ff */
[----:B------:R-:W-:Y:S01]  /*06f0*/  IADD3.X R4, P0, PT, R21, R4, RZ, P0, !PT ;  /* 0x0000000415047210 */ /* 0x000fe2000071e4ff */
[----:B------:R-:W-:Y:S02]  /*0700*/  IMAD R5, R5, R11, RZ ;  /* 0x0000000b05057224 */ /* 0x000fe400078e02ff */
[----:B------:R-:W-:-:S03]  /*0710*/  VIADD R14, R14, 0x1 ;  /* 0x000000010e0e7836 */ /* 0x000fc60000000000 */
[----:B------:R-:W-:Y:S01]  /*0720*/  IADD3.X R5, P1, PT, R5, R4, RZ, P1, !PT ;  /* 0x0000000405057210 */ /* 0x000fe20000f3e4ff */
[----:B------:R-:W-:Y:S01]  /*0730*/  IMAD.X R4, RZ, RZ, R16, P0 ;  /* 0x000000ffff047224 */ /* 0x000fe200000e0610 */
[----:B------:R-:W-:-:S03]  /*0740*/  ISETP.NE.AND P0, PT, R8, -0xf, PT ;  /* 0xfffffff10800780c */ /* 0x000fc60003f05270 */
[----:B------:R-:W-:Y:S02]  /*0750*/  IMAD.X R4, RZ, RZ, R4, P1 ;  /* 0x000000ffff047224 */ /* 0x000fe400008e0604 */
[----:B0-----:R-:W-:Y:S02]  /*0760*/  IMAD.MOV.U32 R18, RZ, RZ, R5 ;  /* 0x000000ffff127224 */ /* 0x001fe400078e0005 */
[----:B------:R-:W-:-:S06]  /*0770*/  IMAD.MOV.U32 R19, RZ, RZ, R4 ;  /* 0x000000ffff137224 */ /* 0x000fcc00078e0004 */
[----:B------:R-:W-:Y:S05]  /*0780*/  @P0 BRA `(.L_x_5) ;  /* 0xfffffffc009c0947 */ /* 0x000fea000383ffff */
[----:B------:R-:W-:-:S07]  /*0790*/  IMAD.MOV.U32 R13, RZ, RZ, R7 ;  /* 0x000000ffff0d7224 */ /* 0x000fce00078e0007 */
.L_x_4:
[----:B------:R-:W-:Y:S01]  /*07a0*/  LOP3.LUT P0, R21, R6, 0x3f, RZ, 0xc0, !PT ;  /* 0x0000003f06157812 */ /* 0x000fe2000780c0ff */
[----:B------:R-:W-:-:S04]  /*07b0*/  IMAD.IADD R0, R0, 0x1, R13 ;  /* 0x0000000100007824 */ /* 0x000fc800078e020d */
[----:B------:R-:W-:-:S05]  /*07c0*/  IMAD.U32 R23, R0, 0x8, R1 ;  /* 0x0000000800177824 */ /* 0x000fca00078e0001 */
[----:B------:R0:W-:Y:S04]  /*07d0*/  STL.64 [R23+-0x78], R18 ;  /* 0xffff881217007387 */ /* 0x0001e80000100a00 */
[----:B------:R-:W2:Y:S04]  /*07e0*/  @P0 LDL.64 R8, [R1+0x8] ;  /* 0x0000080001080983 */ /* 0x000ea80000100a00 */
[----:B------:R-:W3:Y:S04]  /*07f0*/  LDL.64 R2, [R1+0x10] ;  /* 0x0000100001027983 */ /* 0x000ee80000100a00 */
[----:B------:R-:W4:Y:S01]  /*0800*/  LDL.64 R4, [R1+0x18] ;  /* 0x0000180001047983 */ /* 0x000f220000100a00 */
[----:B------:R-:W-:-:S02]  /*0810*/  @P0 LOP3.LUT R0, R6, 0x3f, RZ, 0xc, !PT ;  /* 0x0000003f06000812 */ /* 0x000fc400078e0cff */
[--C-:B--2---:R-:W-:Y:S02]  /*0820*/  @P0 SHF.R.U64 R7, R8, 0x1, R9.reuse ;  /* 0x0000000108070819 */ /* 0x104fe40000001209 */
[----:B------:R-:W-:Y:S02]  /*0830*/  @P0 SHF.R.U32.HI R9, RZ, 0x1, R9 ;  /* 0x00000001ff090819 */ /* 0x000fe40000011609 */
[C---:B---3--:R-:W-:Y:S02]  /*0840*/  @P0 SHF.L.U32 R11, R2.reuse, R21, RZ ;  /* 0x00000015020b0219 */ /* 0x048fe400000006ff */
[----:B------:R-:W-:Y:S02]  /*0850*/  @P0 SHF.R.U64 R6, R7, R0, R9 ;  /* 0x0000000007060219 */ /* 0x000fe40000001209 */
[--C-:B------:R-:W-:Y:S02]  /*0860*/  @P0 SHF.R.U32.HI R15, RZ, 0x1, R3.reuse ;  /* 0x00000001ff0f0819 */ /* 0x100fe40000011603 */
[----:B------:R-:W-:-:S02]  /*0870*/  @P0 SHF.R.U64 R13, R2, 0x1, R3 ;  /* 0x00000001020d0819 */ /* 0x000fc40000001203 */
[-C--:B------:R-:W-:Y:S02]  /*0880*/  @P0 SHF.L.U64.HI R8, R2, R21.reuse, R3 ;  /* 0x0000001502080219 */ /* 0x080fe40000010203 */
[----:B------:R-:W-:Y:S02]  /*0890*/  @P0 SHF.R.U32.HI R7, RZ, R0, R9 ;  /* 0x00000000ff070219 */ /* 0x000fe40000011609 */
[----:B------:R-:W-:Y:S02]  /*08a0*/  @P0 LOP3.LUT R2, R11, R6, RZ, 0xfc, !PT ;  /* 0x000000060b020212 */ /* 0x000fe400078efcff */
[----:B----4-:R-:W-:Y:S02]  /*08b0*/  @P0 SHF.L.U32 R9, R4, R21, RZ ;  /* 0x0000001504090219 */ /* 0x010fe400000006ff */
[----:B------:R-:W-:Y:S02]  /*08c0*/  @P0 SHF.R.U64 R14, R13, R0, R15 ;  /* 0x000000000d0e0219 */ /* 0x000fe4000000120f */
[----:B------:R-:W-:Y:S01]  /*08d0*/  @P0 LOP3.LUT R3, R8, R7, RZ, 0xfc, !PT ;  /* 0x0000000708030212 */ /* 0x000fe200078efcff */
[----:B------:R-:W-:Y:S01]  /*08e0*/  IMAD.SHL.U32 R8, R2, 0x4, RZ ;  /* 0x0000000402087824 */ /* 0x000fe200078e00ff */
[----:B------:R-:W-:-:S02]  /*08f0*/  @P0 SHF.L.U64.HI R21, R4, R21, R5 ;  /* 0x0000001504150219 */ /* 0x000fc40000010205 */
[----:B------:R-:W-:Y:S02]  /*0900*/  @P0 LOP3.LUT R4, R9, R14, RZ, 0xfc, !PT ;  /* 0x0000000e09040212 */ /* 0x000fe400078efcff */
[----:B------:R-:W-:Y:S02]  /*0910*/  @P0 SHF.R.U32.HI R0, RZ, R0, R15 ;  /* 0x00000000ff000219 */ /* 0x000fe4000001160f */
[----:B------:R-:W-:Y:S02]  /*0920*/  SHF.L.U64.HI R9, R2, 0x2, R3 ;  /* 0x0000000202097819 */ /* 0x000fe40000010203 */
[----:B------:R-:W-:Y:S02]  /*0930*/  @P0 LOP3.LUT R5, R21, R0, RZ, 0xfc, !PT ;  /* 0x0000000015050212 */ /* 0x000fe400078efcff */
[----:B------:R-:W-:Y:S02]  /*0940*/  SHF.L.W.U32.HI R3, R3, 0x2, R4 ;  /* 0x0000000203037819 */ /* 0x000fe40000010e04 */
[----:B------:R-:W-:-:S02]  /*0950*/  IADD3 RZ, P0, PT, RZ, -R8, RZ ;  /* 0x80000008ffff7210 */ /* 0x000fc40007f1e0ff */
[----:B------:R-:W-:Y:S02]  /*0960*/  LOP3.LUT R0, RZ, R9, RZ, 0x33, !PT ;  /* 0x00000009ff007212 */ /* 0x000fe400078e33ff */
[----:B------:R-:W-:Y:S02]  /*0970*/  SHF.L.W.U32.HI R4, R4, 0x2, R5 ;  /* 0x0000000204047819 */ /* 0x000fe40000010e05 */
[----:B------:R-:W-:Y:S02]  /*0980*/  LOP3.LUT R2, RZ, R3, RZ, 0x33, !PT ;  /* 0x00000003ff027212 */ /* 0x000fe400078e33ff */
[----:B------:R-:W-:Y:S02]  /*0990*/  IADD3.X R6, P0, PT, RZ, R0, RZ, P0, !PT ;  /* 0x00000000ff067210 */ /* 0x000fe4000071e4ff */
[----:B------:R-:W-:Y:S02]  /*09a0*/  LOP3.LUT R7, RZ, R4, RZ, 0x33, !PT ;  /* 0x00000004ff077212 */ /* 0x000fe400078e33ff */
[----:B------:R-:W-:-:S02]  /*09b0*/  IADD3.X R0, P1, PT, RZ, R2, RZ, P0, !PT ;  /* 0x00000002ff007210 */ /* 0x000fc4000073e4ff */
[----:B------:R-:W-:-:S03]  /*09c0*/  ISETP.GT.U32.AND P2, PT, R3, -0x1, PT ;  /* 0xffffffff0300780c */ /* 0x000fc60003f44070 */
[----:B------:R-:W-:Y:S01]  /*09d0*/  IMAD.X R7, RZ, RZ, R7, P1 ;  /* 0x000000ffff077224 */ /* 0x000fe200008e0607 */
[----:B------:R-:W-:-:S04]  /*09e0*/  ISETP.GT.AND.EX P0, PT, R4, -0x1, PT, P2 ;  /* 0xffffffff0400780c */ /* 0x000fc80003f04320 */
[----:B------:R-:W-:Y:S02]  /*09f0*/  SEL R2, R4, R7, P0 ;  /* 0x0000000704027207 */ /* 0x000fe40000000000 */
[----:B------:R-:W-:Y:S02]  /*0a00*/  SEL R13, R3, R0, P0 ;  /* 0x00000000030d7207 */ /* 0x000fe40000000000 */
[----:B------:R-:W-:Y:S02]  /*0a10*/  ISETP.NE.U32.AND P1, PT, R2, RZ, PT ;  /* 0x000000ff0200720c */ /* 0x000fe40003f25070 */
[----:B------:R-:W-:Y:S02]  /*0a20*/  SEL R9, R9, R6, P0 ;  /* 0x0000000609097207 */ /* 0x000fe40000000000 */
[----:B------:R-:W-:Y:S01]  /*0a30*/  SEL R3, R13, R2, !P1 ;  /* 0x000000020d037207 */ /* 0x000fe20004800000 */
[----:B------:R-:W-:-:S05]  /*0a40*/  @!P0 IMAD.MOV R8, RZ, RZ, -R8 ;  /* 0x000000ffff088224 */ /* 0x000fca00078e0a08 */
[----:B------:R-:W1:Y:S02]  /*0a50*/  FLO.U32 R3, R3 ;  /* 0x0000000300037300 */ /* 0x000e6400000e0000 */
[C---:B-1----:R-:W-:Y:S02]  /*0a60*/  IADD3 R7, PT, PT, -R3.reuse, 0x1f, RZ ;  /* 0x0000001f03077810 */ /* 0x042fe40007ffe1ff */
[----:B------:R-:W-:-:S03]  /*0a70*/  IADD3 R0, PT, PT, -R3, 0x3f, RZ ;  /* 0x0000003f03007810 */ /* 0x000fc60007ffe1ff */
[----:B------:R-:W-:-:S05]  /*0a80*/  @P1 IMAD.MOV R0, RZ, RZ, R7 ;  /* 0x000000ffff001224 */ /* 0x000fca00078e0207 */
[----:B------:R-:W-:-:S13]  /*0a90*/  ISETP.NE.AND P1, PT, R0, RZ, PT ;  /* 0x000000ff0000720c */ /* 0x000fda0003f25270 */
[----:B0-----:R-:W-:Y:S05]  /*0aa0*/  @!P1 BRA `(.L_x_6) ;  /* 0x0000000000289947 */ /* 0x001fea0003800000 */
[--C-:B------:R-:W-:Y:S02]  /*0ab0*/  SHF.R.U64 R7, R8, 0x1, R9.reuse ;  /* 0x0000000108077819 */ /* 0x100fe40000001209 */
[C---:B------:R-:W-:Y:S02]  /*0ac0*/  LOP3.LUT R3, R0.reuse, 0x3f, RZ, 0xc0, !PT ;  /* 0x0000003f00037812 */ /* 0x040fe400078ec0ff */
[----:B------:R-:W-:Y:S02]  /*0ad0*/  SHF.R.U32.HI R9, RZ, 0x1, R9 ;  /* 0x00000001ff097819 */ /* 0x000fe40000011609 */
[----:B------:R-:W-:Y:S02]  /*0ae0*/  LOP3.LUT R6, R0, 0x3f, RZ, 0xc, !PT ;  /* 0x0000003f00067812 */ /* 0x000fe400078e0cff */
[CC--:B------:R-:W-:Y:S02]  /*0af0*/  SHF.L.U64.HI R11, R13.reuse, R3.reuse, R2 ;  /* 0x000000030d0b7219 */ /* 0x0c0fe40000010202 */
[----:B------:R-:W-:-:S02]  /*0b00*/  SHF.L.U32 R3, R13, R3, RZ ;  /* 0x000000030d037219 */ /* 0x000fc400000006ff */
[-CC-:B------:R-:W-:Y:S02]  /*0b10*/  SHF.R.U64 R2, R7, R6.reuse, R9.reuse ;  /* 0x0000000607027219 */ /* 0x180fe40000001209 */
[----:B------:R-:W-:Y:S02]  /*0b20*/  SHF.R.U32.HI R6, RZ, R6, R9 ;  /* 0x00000006ff067219 */ /* 0x000fe40000011609 */
[----:B------:R-:W-:Y:S02]  /*0b30*/  LOP3.LUT R13, R3, R2, RZ, 0xfc, !PT ;  /* 0x00000002030d7212 */ /* 0x000fe400078efcff */
[----:B------:R-:W-:-:S07]  /*0b40*/  LOP3.LUT R2, R11, R6, RZ, 0xfc, !PT ;  /* 0x000000060b027212 */ /* 0x000fce00078efcff */
.L_x_6:
[----:B------:R-:W-:Y:S01]  /*0b50*/  IMAD.WIDE.U32 R8, R13, 0x2168c235, RZ ;  /* 0x2168c2350d087825 */ /* 0x000fe200078e00ff */
[----:B------:R-:W-:-:S03]  /*0b60*/  SHF.R.U32.HI R5, RZ, 0x1e, R5 ;  /* 0x0000001eff057819 */ /* 0x000fc60000011605 */
[----:B------:R-:W-:Y:S01]  /*0b70*/  IMAD.MOV.U32 R6, RZ, RZ, R9 ;  /* 0x000000ffff067224 */ /* 0x000fe200078e0009 */
[----:B------:R-:W-:Y:S01]  /*0b80*/  IADD3 RZ, P1, PT, R8, R8, RZ ;  /* 0x0000000808ff7210 */ /* 0x000fe20007f3e0ff */
[----:B------:R-:W-:Y:S01]  /*0b90*/  IMAD.MOV.U32 R7, RZ, RZ, RZ ;  /* 0x000000ffff077224 */ /* 0x000fe200078e00ff */
[----:B------:R-:W-:Y:S01]  /*0ba0*/  LEA.HI R4, R4, R5, RZ, 0x1 ;  /* 0x0000000504047211 */ /* 0x000fe200078f08ff */
[----:B------:R-:W-:-:S04]  /*0bb0*/  IMAD.HI.U32 R3, R2, -0x36f0255e, RZ ;  /* 0xc90fdaa202037827 */ /* 0x000fc800078e00ff */
[----:B------:R-:W-:-:S04]  /*0bc0*/  IMAD.WIDE.U32 R6, R13, -0x36f0255e, R6 ;  /* 0xc90fdaa20d067825 */ /* 0x000fc800078e0006 */
[C---:B------:R-:W-:Y:S02]  /*0bd0*/  IMAD R9, R2.reuse, -0x36f0255e, RZ ;  /* 0xc90fdaa202097824 */ /* 0x040fe400078e02ff */
[----:B------:R-:W-:-:S04]  /*0be0*/  IMAD.WIDE.U32 R6, P2, R2, 0x2168c235, R6 ;  /* 0x2168c23502067825 */ /* 0x000fc80007840006 */
[----:B------:R-:W-:Y:S01]  /*0bf0*/  IMAD.X R2, RZ, RZ, R3, P2 ;  /* 0x000000ffff027224 */ /* 0x000fe200010e0603 */
[----:B------:R-:W-:Y:S02]  /*0c00*/  IADD3 R3, P2, PT, R9, R7, RZ ;  /* 0x0000000709037210 */ /* 0x000fe40007f5e0ff */
[----:B------:R-:W-:Y:S02]  /*0c10*/  IADD3.X RZ, P1, PT, R6, R6, RZ, P1, !PT ;  /* 0x0000000606ff7210 */ /* 0x000fe40000f3e4ff */
[C---:B------:R-:W-:Y:S01]  /*0c20*/  ISETP.GT.U32.AND P3, PT, R3.reuse, RZ, PT ;  /* 0x000000ff0300720c */ /* 0x040fe20003f64070 */
[----:B------:R-:W-:Y:S01]  /*0c30*/  IMAD.X R2, RZ, RZ, R2, P2 ;  /* 0x000000ffff027224 */ /* 0x000fe200010e0602 */
[----:B------:R-:W-:-:S04]  /*0c40*/  IADD3.X R6, P2, PT, R3, R3, RZ, P1, !PT ;  /* 0x0000000303067210 */ /* 0x000fc80000f5e4ff */
[C---:B------:R-:W-:Y:S01]  /*0c50*/  ISETP.GT.AND.EX P1, PT, R2.reuse, RZ, PT, P3 ;  /* 0x000000ff0200720c */ /* 0x040fe20003f24330 */
[----:B------:R-:W-:-:S03]  /*0c60*/  IMAD.X R7, R2, 0x1, R2, P2 ;  /* 0x0000000102077824 */ /* 0x000fc600010e0602 */
[----:B------:R-:W-:Y:S02]  /*0c70*/  SEL R6, R6, R3, P1 ;  /* 0x0000000306067207 */ /* 0x000fe40000800000 */
[----:B------:R-:W-:Y:S02]  /*0c80*/  SEL R3, R7, R2, P1 ;  /* 0x0000000207037207 */ /* 0x000fe40000800000 */
[----:B------:R-:W-:Y:S02]  /*0c90*/  IADD3 R2, P2, PT, R6, 0x1, RZ ;  /* 0x0000000106027810 */ /* 0x000fe40007f5e0ff */
[----:B------:R-:W-:Y:S02]  /*0ca0*/  SEL R7, RZ, 0xffffffff, !P1 ;  /* 0xffffffffff077807 */ /* 0x000fe40004800000 */
[----:B------:R-:W-:Y:S01]  /*0cb0*/  LOP3.LUT P1, R17, R17, 0x80000000, RZ, 0xc0, !PT ;  /* 0x8000000011117812 */ /* 0x000fe2000782c0ff */
[----:B------:R-:W-:Y:S02]  /*0cc0*/  IMAD.X R3, RZ, RZ, R3, P2 ;  /* 0x000000ffff037224 */ /* 0x000fe400010e0603 */
[----:B------:R-:W-:Y:S01]  /*0cd0*/  IMAD.IADD R0, R7, 0x1, -R0 ;  /* 0x0000000107007824 */ /* 0x000fe200078e0a00 */
[----:B------:R-:W-:-:S02]  /*0ce0*/  @!P0 LOP3.LUT R17, R17, 0x80000000, RZ, 0x3c, !PT ;  /* 0x8000000011118812 */ /* 0x000fc400078e3cff */
[----:B------:R-:W-:Y:S01]  /*0cf0*/  SHF.R.U64 R2, R2, 0xa, R3 ;  /* 0x0000000a02027819 */ /* 0x000fe20000001203 */
[----:B------:R-:W-:-:S03]  /*0d00*/  IMAD.SHL.U32 R0, R0, 0x100000, RZ ;  /* 0x0010000000007824 */ /* 0x000fc600078e00ff */
[----:B------:R-:W-:-:S03]  /*0d10*/  IADD3 R2, P2, PT, R2, 0x1, RZ ;  /* 0x0000000102027810 */ /* 0x000fc60007f5e0ff */
[----:B------:R-:W-:Y:S01]  /*0d20*/  @P1 IMAD.MOV R4, RZ, RZ, -R4 ;  /* 0x000000ffff041224 */ /* 0x000fe200078e0a04 */
[----:B------:R-:W-:-:S04]  /*0d30*/  LEA.HI.X R3, R3, RZ, RZ, 0x16, P2 ;  /* 0x000000ff03037211 */ /* 0x000fc800010fb4ff */
[--C-:B------:R-:W-:Y:S02]  /*0d40*/  SHF.R.U64 R2, R2, 0x1, R3.reuse ;  /* 0x0000000102027819 */ /* 0x100fe40000001203 */
[----:B------:R-:W-:Y:S02]  /*0d50*/  SHF.R.U32.HI R3, RZ, 0x1, R3 ;  /* 0x00000001ff037819 */ /* 0x000fe40000011603 */
[----:B------:R-:W-:-:S04]  /*0d60*/  IADD3 R9, P2, P3, RZ, RZ, R2 ;  /* 0x000000ffff097210 */ /* 0x000fc80007b5e002 */
[----:B------:R-:W-:-:S04]  /*0d70*/  IADD3.X R0, PT, PT, R0, 0x3fe00000, R3, P2, P3 ;  /* 0x3fe0000000007810 */ /* 0x000fc800017e6403 */
[----:B------:R-:W-:-:S07]  /*0d80*/  LOP3.LUT R8, R0, R17, RZ, 0xfc, !PT ;  /* 0x0000001100087212 */ /* 0x000fce00078efcff */
.L_x_3:
[----:B------:R-:W-:Y:S02]  /*0d90*/  IMAD.MOV.U32 R13, RZ, RZ, 0x0 ;  /* 0x00000000ff0d7424 */ /* 0x000fe400078e00ff */
[----:B------:R-:W-:Y:S02]  /*0da0*/  IMAD.MOV.U32 R0, RZ, RZ, R4 ;  /* 0x000000ffff007224 */ /* 0x000fe400078e0004 */
[----:B------:R-:W-:Y:S02]  /*0db0*/  IMAD.MOV.U32 R2, RZ, RZ, R9 ;  /* 0x000000ffff027224 */ /* 0x000fe400078e0009 */
[----:B------:R-:W-:Y:S01]  /*0dc0*/  IMAD.MOV.U32 R3, RZ, RZ, R8 ;  /* 0x000000ffff037224 */ /* 0x000fe200078e0008 */
[----:B------:R-:W-:Y:S06]  /*0dd0*/  RET.REL.NODEC R12 `(advance_src) ;  /* 0xfffffff00c887950 */ /* 0x000fec0003c3ffff */
.L_x_7:
        /* <DEDUP_REMOVED lines=10> */
.L_x_8:


//--------------------- .nv.global.init           --------------------------
	.section	.nv.global.init,"aw",@progbits
	.align	16
.nv.global.init:
	.type		__cudart_sin_cos_coeffs,@object
	.size		__cudart_sin_cos_coeffs,(__cudart_i2opi_d - __cudart_sin_cos_coeffs)
__cudart_sin_cos_coeffs:
        /*0000*/ 	.byte	0x46, 0xd2, 0xb0, 0x2c, 0xf1, 0xe5, 0x5a, 0xbe, 0x92, 0xe3, 0xac, 0x69, 0xe3, 0x1d, 0xc7, 0x3e
        /*0010*/ 	.byte	0xa1, 0x62, 0xdb, 0x19, 0xa0, 0x01, 0x2a, 0xbf, 0x18, 0x08, 0x11, 0x11, 0x11, 0x11, 0x81, 0x3f
        /*0020*/ 	.byte	0x54, 0x55, 0x55, 0x55, 0x55, 0x55, 0xc5, 0xbf, 0x00, 0x00, 0x00, 0x00, 0x00, 0x00, 0x00, 0x00
        /*0030*/ 	.byte	0x00, 0x00, 0x00, 0x00, 0x00, 0x00, 0x00, 0x00, 0x64, 0x81, 0xfd, 0x20, 0x83, 0xff, 0xa8, 0xbd
        /*0040*/ 	.byte	0x28, 0x85, 0xef, 0xc1, 0xa7, 0xee, 0x21, 0x3e, 0xd9, 0xe6, 0x06, 0x8e, 0x4f, 0x7e, 0x92, 0xbe
        /*0050*/ 	.byte	0xe9, 0xbc, 0xdd, 0x19, 0xa0, 0x01, 0xfa, 0x3e, 0x47, 0x5d, 0xc1, 0x16, 0x6c, 0xc1, 0x56, 0xbf
        /*0060*/ 	.byte	0x51, 0x55, 0x55, 0x55, 0x55, 0x55, 0xa5, 0x3f, 0x00, 0x00, 0x00, 0x00, 0x00, 0x00, 0xe0, 0xbf
        /*0070*/ 	.byte	0x00, 0x00, 0x00, 0x00, 0x00, 0x00, 0xf0, 0x3f, 0x00, 0x00, 0x00, 0x00, 0x00, 0x00, 0x00, 0x00
	.type		__cudart_i2opi_d,@object
	.size		__cudart_i2opi_d,(.L_0 - __cudart_i2opi_d)
__cudart_i2opi_d:
        /* <DEDUP_REMOVED lines=9> */
.L_0:


//--------------------- .nv.shared.advance_smem   --------------------------
	.section	.nv.shared.advance_smem,"aw",@nobits
	.sectionflags	@""
	.align	8
.nv.shared.advance_smem:
	.zero		3088


//--------------------- .nv.shared.reserved.0     --------------------------
	.section	.nv.shared.reserved.0,"aw",@nobits
	.weak		__nv_reservedSMEM_offset_0_alias
	.size		__nv_reservedSMEM_offset_0_alias, 0, 64
	.other		__nv_reservedSMEM_offset_0_alias,@"STO_CUDA_RESERVED_SHARED STV_DEFAULT"
__nv_reservedSMEM_offset_0_alias:
	.zero		0
	.zero		64


//--------------------- .nv.constant0.advance_smem --------------------------
	.section	.nv.constant0.advance_smem,"a",@progbits
	.sectionflags	@""
	.align	4
.nv.constant0.advance_smem:
	.zero		928


//--------------------- .nv.constant0.advance     --------------------------
	.section	.nv.constant0.advance,"a",@progbits
	.sectionflags	@""
	.align	4
.nv.constant0.advance:
	.zero		928


//--------------------- .nv.constant0.advance_src --------------------------
	.section	.nv.constant0.advance_src,"a",@progbits
	.sectionflags	@""
	.align	4
.nv.constant0.advance_src:
	.zero		920


//--------------------- SYMBOLS --------------------------

	.type		.nv.reservedSmem.offset0,@object
	.size		.nv.reservedSmem.offset0,0x4
	.type		.nv.reservedSmem.cap,@object
	.size		.nv.reservedSmem.cap,0x4
